//
// Generated by NVIDIA NVVM Compiler
//
// Compiler Build ID: CL-36424714
// Cuda compilation tools, release 13.0, V13.0.88
// Based on NVVM 20.0.0
//

.version 9.0
.target sm_100
.address_size 64

	// .globl	_Z8mat_initPfS_i
// _ZZ8matmat_sPfS_S_iE7sharedA has been demoted
// _ZZ8matmat_sPfS_S_iE7sharedB has been demoted

.visible .entry _Z8mat_initPfS_i(
	.param .u64 .ptr .align 1 _Z8mat_initPfS_i_param_0,
	.param .u64 .ptr .align 1 _Z8mat_initPfS_i_param_1,
	.param .u32 _Z8mat_initPfS_i_param_2
)
{
	.reg .pred 	%p<3>;
	.reg .b32 	%r<12>;
	.reg .b32 	%f<3>;
	.reg .b64 	%rd<9>;

	ld.param.u64 	%rd1, [_Z8mat_initPfS_i_param_0];
	ld.param.u64 	%rd2, [_Z8mat_initPfS_i_param_1];
	ld.param.u32 	%r4, [_Z8mat_initPfS_i_param_2];
	mov.u32 	%r5, %ctaid.y;
	mov.u32 	%r6, %ntid.y;
	mov.u32 	%r7, %tid.y;
	mad.lo.s32 	%r1, %r5, %r6, %r7;
	mov.u32 	%r8, %ctaid.x;
	mov.u32 	%r9, %ntid.x;
	mov.u32 	%r10, %tid.x;
	mad.lo.s32 	%r2, %r8, %r9, %r10;
	mad.lo.s32 	%r3, %r4, %r1, %r2;
	max.s32 	%r11, %r1, %r2;
	setp.ge.s32 	%p1, %r11, %r4;
	@%p1 bra 	$L__BB0_4;
	setp.ne.s32 	%p2, %r1, %r2;
	@%p2 bra 	$L__BB0_3;
	cvt.rn.f32.u32 	%f1, %r1;
	cvta.to.global.u64 	%rd3, %rd1;
	mul.wide.s32 	%rd4, %r3, 4;
	add.s64 	%rd5, %rd3, %rd4;
	st.global.f32 	[%rd5], %f1;
$L__BB0_3:
	cvt.rn.f32.s32 	%f2, %r2;
	cvta.to.global.u64 	%rd6, %rd2;
	mul.wide.s32 	%rd7, %r3, 4;
	add.s64 	%rd8, %rd6, %rd7;
	st.global.f32 	[%rd8], %f2;
$L__BB0_4:
	ret;

}
	// .globl	_Z7mat_matPfS_S_i
.visible .entry _Z7mat_matPfS_S_i(
	.param .u64 .ptr .align 1 _Z7mat_matPfS_S_i_param_0,
	.param .u64 .ptr .align 1 _Z7mat_matPfS_S_i_param_1,
	.param .u64 .ptr .align 1 _Z7mat_matPfS_S_i_param_2,
	.param .u32 _Z7mat_matPfS_S_i_param_3
)
{
	.reg .pred 	%p<10>;
	.reg .b32 	%r<40>;
	.reg .b32 	%f<67>;
	.reg .b64 	%rd<67>;

	ld.param.u64 	%rd14, [_Z7mat_matPfS_S_i_param_0];
	ld.param.u64 	%rd15, [_Z7mat_matPfS_S_i_param_1];
	ld.param.u32 	%r17, [_Z7mat_matPfS_S_i_param_3];
	cvta.to.global.u64 	%rd1, %rd15;
	cvta.to.global.u64 	%rd2, %rd14;
	mov.u32 	%r18, %ctaid.y;
	mov.u32 	%r19, %ntid.y;
	mov.u32 	%r20, %tid.y;
	mad.lo.s32 	%r21, %r18, %r19, %r20;
	mov.u32 	%r22, %ctaid.x;
	mov.u32 	%r23, %ntid.x;
	mov.u32 	%r24, %tid.x;
	mad.lo.s32 	%r1, %r22, %r23, %r24;
	mul.lo.s32 	%r2, %r17, %r21;
	max.s32 	%r25, %r21, %r1;
	setp.ge.s32 	%p1, %r25, %r17;
	@%p1 bra 	$L__BB1_13;
	and.b32  	%r3, %r17, 7;
	setp.lt.u32 	%p2, %r17, 8;
	mov.f32 	%f66, 0f00000000;
	mov.b32 	%r38, 0;
	@%p2 bra 	$L__BB1_4;
	and.b32  	%r38, %r17, 2147483640;
	neg.s32 	%r36, %r38;
	mul.wide.s32 	%rd16, %r17, 4;
	add.s64 	%rd3, %rd1, %rd16;
	shl.b32 	%r6, %r17, 3;
	mul.wide.s32 	%rd17, %r17, 8;
	add.s64 	%rd4, %rd1, %rd17;
	mul.wide.s32 	%rd18, %r17, 12;
	add.s64 	%rd5, %rd1, %rd18;
	mul.wide.s32 	%rd19, %r17, 16;
	add.s64 	%rd6, %rd1, %rd19;
	mul.wide.s32 	%rd20, %r17, 20;
	add.s64 	%rd7, %rd1, %rd20;
	mul.wide.s32 	%rd21, %r17, 24;
	add.s64 	%rd8, %rd1, %rd21;
	mul.wide.s32 	%rd22, %r17, 28;
	add.s64 	%rd9, %rd1, %rd22;
	mul.wide.u32 	%rd23, %r2, 4;
	add.s64 	%rd24, %rd23, %rd2;
	add.s64 	%rd66, %rd24, 16;
	mov.f32 	%f66, 0f00000000;
	mov.u32 	%r35, %r1;
$L__BB1_3:
	.pragma "nounroll";
	mul.wide.s32 	%rd25, %r35, 4;
	add.s64 	%rd26, %rd3, %rd25;
	add.s64 	%rd27, %rd4, %rd25;
	add.s64 	%rd28, %rd5, %rd25;
	add.s64 	%rd29, %rd6, %rd25;
	add.s64 	%rd30, %rd7, %rd25;
	add.s64 	%rd31, %rd8, %rd25;
	add.s64 	%rd32, %rd9, %rd25;
	add.s64 	%rd33, %rd1, %rd25;
	ld.global.f32 	%f16, [%rd66+-16];
	ld.global.f32 	%f17, [%rd33];
	fma.rn.f32 	%f18, %f16, %f17, %f66;
	ld.global.f32 	%f19, [%rd66+-12];
	ld.global.f32 	%f20, [%rd26];
	fma.rn.f32 	%f21, %f19, %f20, %f18;
	ld.global.f32 	%f22, [%rd66+-8];
	ld.global.f32 	%f23, [%rd27];
	fma.rn.f32 	%f24, %f22, %f23, %f21;
	ld.global.f32 	%f25, [%rd66+-4];
	ld.global.f32 	%f26, [%rd28];
	fma.rn.f32 	%f27, %f25, %f26, %f24;
	ld.global.f32 	%f28, [%rd66];
	ld.global.f32 	%f29, [%rd29];
	fma.rn.f32 	%f30, %f28, %f29, %f27;
	ld.global.f32 	%f31, [%rd66+4];
	ld.global.f32 	%f32, [%rd30];
	fma.rn.f32 	%f33, %f31, %f32, %f30;
	ld.global.f32 	%f34, [%rd66+8];
	ld.global.f32 	%f35, [%rd31];
	fma.rn.f32 	%f36, %f34, %f35, %f33;
	ld.global.f32 	%f37, [%rd66+12];
	ld.global.f32 	%f38, [%rd32];
	fma.rn.f32 	%f66, %f37, %f38, %f36;
	add.s32 	%r36, %r36, 8;
	add.s32 	%r35, %r35, %r6;
	add.s64 	%rd66, %rd66, 32;
	setp.ne.s32 	%p3, %r36, 0;
	@%p3 bra 	$L__BB1_3;
$L__BB1_4:
	setp.eq.s32 	%p4, %r3, 0;
	@%p4 bra 	$L__BB1_12;
	and.b32  	%r12, %r17, 3;
	setp.lt.u32 	%p5, %r3, 4;
	@%p5 bra 	$L__BB1_7;
	add.s32 	%r27, %r38, %r2;
	mul.wide.u32 	%rd34, %r27, 4;
	add.s64 	%rd35, %rd2, %rd34;
	ld.global.f32 	%f40, [%rd35];
	mad.lo.s32 	%r28, %r38, %r17, %r1;
	mul.wide.s32 	%rd36, %r28, 4;
	add.s64 	%rd37, %rd1, %rd36;
	ld.global.f32 	%f41, [%rd37];
	fma.rn.f32 	%f42, %f40, %f41, %f66;
	cvt.u64.u32 	%rd38, %r2;
	cvt.u64.u32 	%rd39, %r38;
	add.s64 	%rd40, %rd39, %rd38;
	shl.b64 	%rd41, %rd40, 2;
	add.s64 	%rd42, %rd2, %rd41;
	ld.global.f32 	%f43, [%rd42+4];
	mul.wide.s32 	%rd43, %r17, 4;
	add.s64 	%rd44, %rd37, %rd43;
	ld.global.f32 	%f44, [%rd44];
	fma.rn.f32 	%f45, %f43, %f44, %f42;
	ld.global.f32 	%f46, [%rd42+8];
	add.s64 	%rd45, %rd44, %rd43;
	ld.global.f32 	%f47, [%rd45];
	fma.rn.f32 	%f48, %f46, %f47, %f45;
	ld.global.f32 	%f49, [%rd42+12];
	add.s64 	%rd46, %rd45, %rd43;
	ld.global.f32 	%f50, [%rd46];
	fma.rn.f32 	%f66, %f49, %f50, %f48;
	add.s32 	%r38, %r38, 4;
$L__BB1_7:
	setp.eq.s32 	%p6, %r12, 0;
	@%p6 bra 	$L__BB1_12;
	setp.eq.s32 	%p7, %r12, 1;
	@%p7 bra 	$L__BB1_10;
	add.s32 	%r29, %r38, %r2;
	mul.wide.u32 	%rd47, %r29, 4;
	add.s64 	%rd48, %rd2, %rd47;
	ld.global.f32 	%f52, [%rd48];
	mad.lo.s32 	%r30, %r38, %r17, %r1;
	mul.wide.s32 	%rd49, %r30, 4;
	add.s64 	%rd50, %rd1, %rd49;
	ld.global.f32 	%f53, [%rd50];
	fma.rn.f32 	%f54, %f52, %f53, %f66;
	cvt.u64.u32 	%rd51, %r2;
	cvt.u64.u32 	%rd52, %r38;
	add.s64 	%rd53, %rd52, %rd51;
	shl.b64 	%rd54, %rd53, 2;
	add.s64 	%rd55, %rd2, %rd54;
	ld.global.f32 	%f55, [%rd55+4];
	mul.wide.s32 	%rd56, %r17, 4;
	add.s64 	%rd57, %rd50, %rd56;
	ld.global.f32 	%f56, [%rd57];
	fma.rn.f32 	%f66, %f55, %f56, %f54;
	add.s32 	%r38, %r38, 2;
$L__BB1_10:
	and.b32  	%r31, %r17, 1;
	setp.eq.b32 	%p8, %r31, 1;
	not.pred 	%p9, %p8;
	@%p9 bra 	$L__BB1_12;
	add.s32 	%r32, %r38, %r2;
	mul.wide.u32 	%rd58, %r32, 4;
	add.s64 	%rd59, %rd2, %rd58;
	ld.global.f32 	%f57, [%rd59];
	mad.lo.s32 	%r33, %r38, %r17, %r1;
	mul.wide.s32 	%rd60, %r33, 4;
	add.s64 	%rd61, %rd1, %rd60;
	ld.global.f32 	%f58, [%rd61];
	fma.rn.f32 	%f66, %f57, %f58, %f66;
$L__BB1_12:
	ld.param.u64 	%rd65, [_Z7mat_matPfS_S_i_param_2];
	add.s32 	%r34, %r2, %r1;
	cvta.to.global.u64 	%rd62, %rd65;
	mul.wide.s32 	%rd63, %r34, 4;
	add.s64 	%rd64, %rd62, %rd63;
	st.global.f32 	[%rd64], %f66;
$L__BB1_13:
	ret;

}
	// .globl	_Z8matmat_sPfS_S_i
.visible .entry _Z8matmat_sPfS_S_i(
	.param .u64 .ptr .align 1 _Z8matmat_sPfS_S_i_param_0,
	.param .u64 .ptr .align 1 _Z8matmat_sPfS_S_i_param_1,
	.param .u64 .ptr .align 1 _Z8matmat_sPfS_S_i_param_2,
	.param .u32 _Z8matmat_sPfS_S_i_param_3
)
{
	.reg .pred 	%p<18>;
	.reg .b32 	%r<66>;
	.reg .b32 	%f<163>;
	.reg .b64 	%rd<21>;
	// demoted variable
	.shared .align 4 .b8 _ZZ8matmat_sPfS_S_iE7sharedA[1024];
	// demoted variable
	.shared .align 4 .b8 _ZZ8matmat_sPfS_S_iE7sharedB[1024];
	ld.param.u64 	%rd4, [_Z8matmat_sPfS_S_i_param_0];
	ld.param.u64 	%rd5, [_Z8matmat_sPfS_S_i_param_1];
	ld.param.u64 	%rd3, [_Z8matmat_sPfS_S_i_param_2];
	ld.param.u32 	%r32, [_Z8matmat_sPfS_S_i_param_3];
	cvta.to.global.u64 	%rd1, %rd5;
	cvta.to.global.u64 	%rd2, %rd4;
	mov.u32 	%r33, %ctaid.y;
	mov.u32 	%r34, %ntid.y;
	mov.u32 	%r1, %tid.y;
	mad.lo.s32 	%r2, %r33, %r34, %r1;
	mov.u32 	%r35, %ctaid.x;
	mov.u32 	%r36, %ntid.x;
	mov.u32 	%r3, %tid.x;
	mad.lo.s32 	%r4, %r35, %r36, %r3;
	mul.lo.s32 	%r5, %r32, %r2;
	setp.lt.s32 	%p1, %r32, 1;
	mov.f32 	%f162, 0f00000000;
	@%p1 bra 	$L__BB2_19;
	add.s32 	%r6, %r32, 15;
	shl.b32 	%r38, %r1, 6;
	mov.u32 	%r39, _ZZ8matmat_sPfS_S_iE7sharedA;
	add.s32 	%r7, %r39, %r38;
	shl.b32 	%r40, %r3, 2;
	add.s32 	%r8, %r7, %r40;
	mov.u32 	%r41, _ZZ8matmat_sPfS_S_iE7sharedB;
	add.s32 	%r10, %r41, %r40;
	add.s32 	%r9, %r10, %r38;
	setp.lt.u32 	%p2, %r32, 17;
	mov.f32 	%f162, 0f00000000;
	mov.b32 	%r65, 0;
	@%p2 bra 	$L__BB2_13;
	shr.u32 	%r42, %r6, 4;
	and.b32  	%r43, %r42, 134217726;
	neg.s32 	%r64, %r43;
	add.s32 	%r44, %r1, 16;
	mad.lo.s32 	%r62, %r32, %r44, %r4;
	shl.b32 	%r13, %r32, 5;
	mad.lo.s32 	%r61, %r1, %r32, %r4;
	add.s32 	%r45, %r3, %r5;
	add.s32 	%r60, %r45, 16;
	mov.f32 	%f162, 0f00000000;
	mov.u32 	%r59, %r3;
	mov.u32 	%r63, %r1;
$L__BB2_3:
	max.u32 	%r46, %r2, %r59;
	setp.ge.u32 	%p3, %r46, %r32;
	@%p3 bra 	$L__BB2_5;
	add.s32 	%r47, %r60, -16;
	mul.wide.u32 	%rd6, %r47, 4;
	add.s64 	%rd7, %rd2, %rd6;
	ld.global.f32 	%f12, [%rd7];
	st.shared.f32 	[%r8], %f12;
$L__BB2_5:
	setp.ge.s32 	%p4, %r4, %r32;
	setp.ge.u32 	%p5, %r63, %r32;
	or.pred  	%p6, %p4, %p5;
	@%p6 bra 	$L__BB2_7;
	mul.wide.u32 	%rd8, %r61, 4;
	add.s64 	%rd9, %rd1, %rd8;
	ld.global.f32 	%f13, [%rd9];
	st.shared.f32 	[%r9], %f13;
$L__BB2_7:
	bar.sync 	0;
	ld.shared.f32 	%f14, [%r7];
	ld.shared.f32 	%f15, [%r10];
	fma.rn.f32 	%f16, %f14, %f15, %f162;
	ld.shared.f32 	%f17, [%r7+4];
	ld.shared.f32 	%f18, [%r10+64];
	fma.rn.f32 	%f19, %f17, %f18, %f16;
	ld.shared.f32 	%f20, [%r7+8];
	ld.shared.f32 	%f21, [%r10+128];
	fma.rn.f32 	%f22, %f20, %f21, %f19;
	ld.shared.f32 	%f23, [%r7+12];
	ld.shared.f32 	%f24, [%r10+192];
	fma.rn.f32 	%f25, %f23, %f24, %f22;
	ld.shared.f32 	%f26, [%r7+16];
	ld.shared.f32 	%f27, [%r10+256];
	fma.rn.f32 	%f28, %f26, %f27, %f25;
	ld.shared.f32 	%f29, [%r7+20];
	ld.shared.f32 	%f30, [%r10+320];
	fma.rn.f32 	%f31, %f29, %f30, %f28;
	ld.shared.f32 	%f32, [%r7+24];
	ld.shared.f32 	%f33, [%r10+384];
	fma.rn.f32 	%f34, %f32, %f33, %f31;
	ld.shared.f32 	%f35, [%r7+28];
	ld.shared.f32 	%f36, [%r10+448];
	fma.rn.f32 	%f37, %f35, %f36, %f34;
	ld.shared.f32 	%f38, [%r7+32];
	ld.shared.f32 	%f39, [%r10+512];
	fma.rn.f32 	%f40, %f38, %f39, %f37;
	ld.shared.f32 	%f41, [%r7+36];
	ld.shared.f32 	%f42, [%r10+576];
	fma.rn.f32 	%f43, %f41, %f42, %f40;
	ld.shared.f32 	%f44, [%r7+40];
	ld.shared.f32 	%f45, [%r10+640];
	fma.rn.f32 	%f46, %f44, %f45, %f43;
	ld.shared.f32 	%f47, [%r7+44];
	ld.shared.f32 	%f48, [%r10+704];
	fma.rn.f32 	%f49, %f47, %f48, %f46;
	ld.shared.f32 	%f50, [%r7+48];
	ld.shared.f32 	%f51, [%r10+768];
	fma.rn.f32 	%f52, %f50, %f51, %f49;
	ld.shared.f32 	%f53, [%r7+52];
	ld.shared.f32 	%f54, [%r10+832];
	fma.rn.f32 	%f55, %f53, %f54, %f52;
	ld.shared.f32 	%f56, [%r7+56];
	ld.shared.f32 	%f57, [%r10+896];
	fma.rn.f32 	%f58, %f56, %f57, %f55;
	ld.shared.f32 	%f59, [%r7+60];
	ld.shared.f32 	%f60, [%r10+960];
	fma.rn.f32 	%f2, %f59, %f60, %f58;
	add.s32 	%r48, %r59, 16;
	max.u32 	%r49, %r2, %r48;
	setp.ge.u32 	%p7, %r49, %r32;
	@%p7 bra 	$L__BB2_9;
	mul.wide.u32 	%rd10, %r60, 4;
	add.s64 	%rd11, %rd2, %rd10;
	ld.global.f32 	%f61, [%rd11];
	st.shared.f32 	[%r8], %f61;
$L__BB2_9:
	add.s32 	%r50, %r63, 16;
	setp.ge.u32 	%p9, %r50, %r32;
	or.pred  	%p10, %p4, %p9;
	@%p10 bra 	$L__BB2_11;
	mul.wide.u32 	%rd12, %r62, 4;
	add.s64 	%rd13, %rd1, %rd12;
	ld.global.f32 	%f62, [%rd13];
	st.shared.f32 	[%r9], %f62;
$L__BB2_11:
	bar.sync 	0;
	ld.shared.f32 	%f63, [%r7];
	ld.shared.f32 	%f64, [%r10];
	fma.rn.f32 	%f65, %f63, %f64, %f2;
	ld.shared.f32 	%f66, [%r7+4];
	ld.shared.f32 	%f67, [%r10+64];
	fma.rn.f32 	%f68, %f66, %f67, %f65;
	ld.shared.f32 	%f69, [%r7+8];
	ld.shared.f32 	%f70, [%r10+128];
	fma.rn.f32 	%f71, %f69, %f70, %f68;
	ld.shared.f32 	%f72, [%r7+12];
	ld.shared.f32 	%f73, [%r10+192];
	fma.rn.f32 	%f74, %f72, %f73, %f71;
	ld.shared.f32 	%f75, [%r7+16];
	ld.shared.f32 	%f76, [%r10+256];
	fma.rn.f32 	%f77, %f75, %f76, %f74;
	ld.shared.f32 	%f78, [%r7+20];
	ld.shared.f32 	%f79, [%r10+320];
	fma.rn.f32 	%f80, %f78, %f79, %f77;
	ld.shared.f32 	%f81, [%r7+24];
	ld.shared.f32 	%f82, [%r10+384];
	fma.rn.f32 	%f83, %f81, %f82, %f80;
	ld.shared.f32 	%f84, [%r7+28];
	ld.shared.f32 	%f85, [%r10+448];
	fma.rn.f32 	%f86, %f84, %f85, %f83;
	ld.shared.f32 	%f87, [%r7+32];
	ld.shared.f32 	%f88, [%r10+512];
	fma.rn.f32 	%f89, %f87, %f88, %f86;
	ld.shared.f32 	%f90, [%r7+36];
	ld.shared.f32 	%f91, [%r10+576];
	fma.rn.f32 	%f92, %f90, %f91, %f89;
	ld.shared.f32 	%f93, [%r7+40];
	ld.shared.f32 	%f94, [%r10+640];
	fma.rn.f32 	%f95, %f93, %f94, %f92;
	ld.shared.f32 	%f96, [%r7+44];
	ld.shared.f32 	%f97, [%r10+704];
	fma.rn.f32 	%f98, %f96, %f97, %f95;
	ld.shared.f32 	%f99, [%r7+48];
	ld.shared.f32 	%f100, [%r10+768];
	fma.rn.f32 	%f101, %f99, %f100, %f98;
	ld.shared.f32 	%f102, [%r7+52];
	ld.shared.f32 	%f103, [%r10+832];
	fma.rn.f32 	%f104, %f102, %f103, %f101;
	ld.shared.f32 	%f105, [%r7+56];
	ld.shared.f32 	%f106, [%r10+896];
	fma.rn.f32 	%f107, %f105, %f106, %f104;
	ld.shared.f32 	%f108, [%r7+60];
	ld.shared.f32 	%f109, [%r10+960];
	fma.rn.f32 	%f162, %f108, %f109, %f107;
	add.s32 	%r64, %r64, 2;
	add.s32 	%r63, %r63, 32;
	add.s32 	%r62, %r62, %r13;
	add.s32 	%r61, %r61, %r13;
	add.s32 	%r60, %r60, 32;
	add.s32 	%r59, %r59, 32;
	setp.ne.s32 	%p11, %r64, 0;
	@%p11 bra 	$L__BB2_3;
	and.b32  	%r65, %r6, 2147483616;
$L__BB2_13:
	and.b32  	%r51, %r6, 16;
	setp.eq.s32 	%p12, %r51, 0;
	@%p12 bra 	$L__BB2_19;
	add.s32 	%r52, %r65, %r3;
	max.u32 	%r53, %r2, %r52;
	setp.ge.u32 	%p13, %r53, %r32;
	@%p13 bra 	$L__BB2_16;
	add.s32 	%r54, %r52, %r5;
	mul.wide.u32 	%rd14, %r54, 4;
	add.s64 	%rd15, %rd2, %rd14;
	ld.global.f32 	%f110, [%rd15];
	st.shared.f32 	[%r8], %f110;
$L__BB2_16:
	setp.ge.s32 	%p14, %r4, %r32;
	add.s32 	%r55, %r65, %r1;
	setp.ge.u32 	%p15, %r55, %r32;
	or.pred  	%p16, %p14, %p15;
	@%p16 bra 	$L__BB2_18;
	mad.lo.s32 	%r56, %r55, %r32, %r4;
	mul.wide.u32 	%rd16, %r56, 4;
	add.s64 	%rd17, %rd1, %rd16;
	ld.global.f32 	%f111, [%rd17];
	st.shared.f32 	[%r9], %f111;
$L__BB2_18:
	bar.sync 	0;
	ld.shared.f32 	%f112, [%r7];
	ld.shared.f32 	%f113, [%r10];
	fma.rn.f32 	%f114, %f112, %f113, %f162;
	ld.shared.f32 	%f115, [%r7+4];
	ld.shared.f32 	%f116, [%r10+64];
	fma.rn.f32 	%f117, %f115, %f116, %f114;
	ld.shared.f32 	%f118, [%r7+8];
	ld.shared.f32 	%f119, [%r10+128];
	fma.rn.f32 	%f120, %f118, %f119, %f117;
	ld.shared.f32 	%f121, [%r7+12];
	ld.shared.f32 	%f122, [%r10+192];
	fma.rn.f32 	%f123, %f121, %f122, %f120;
	ld.shared.f32 	%f124, [%r7+16];
	ld.shared.f32 	%f125, [%r10+256];
	fma.rn.f32 	%f126, %f124, %f125, %f123;
	ld.shared.f32 	%f127, [%r7+20];
	ld.shared.f32 	%f128, [%r10+320];
	fma.rn.f32 	%f129, %f127, %f128, %f126;
	ld.shared.f32 	%f130, [%r7+24];
	ld.shared.f32 	%f131, [%r10+384];
	fma.rn.f32 	%f132, %f130, %f131, %f129;
	ld.shared.f32 	%f133, [%r7+28];
	ld.shared.f32 	%f134, [%r10+448];
	fma.rn.f32 	%f135, %f133, %f134, %f132;
	ld.shared.f32 	%f136, [%r7+32];
	ld.shared.f32 	%f137, [%r10+512];
	fma.rn.f32 	%f138, %f136, %f137, %f135;
	ld.shared.f32 	%f139, [%r7+36];
	ld.shared.f32 	%f140, [%r10+576];
	fma.rn.f32 	%f141, %f139, %f140, %f138;
	ld.shared.f32 	%f142, [%r7+40];
	ld.shared.f32 	%f143, [%r10+640];
	fma.rn.f32 	%f144, %f142, %f143, %f141;
	ld.shared.f32 	%f145, [%r7+44];
	ld.shared.f32 	%f146, [%r10+704];
	fma.rn.f32 	%f147, %f145, %f146, %f144;
	ld.shared.f32 	%f148, [%r7+48];
	ld.shared.f32 	%f149, [%r10+768];
	fma.rn.f32 	%f150, %f148, %f149, %f147;
	ld.shared.f32 	%f151, [%r7+52];
	ld.shared.f32 	%f152, [%r10+832];
	fma.rn.f32 	%f153, %f151, %f152, %f150;
	ld.shared.f32 	%f154, [%r7+56];
	ld.shared.f32 	%f155, [%r10+896];
	fma.rn.f32 	%f156, %f154, %f155, %f153;
	ld.shared.f32 	%f157, [%r7+60];
	ld.shared.f32 	%f158, [%r10+960];
	fma.rn.f32 	%f162, %f157, %f158, %f156;
$L__BB2_19:
	max.s32 	%r57, %r2, %r4;
	setp.ge.s32 	%p17, %r57, %r32;
	@%p17 bra 	$L__BB2_21;
	add.s32 	%r58, %r5, %r4;
	cvta.to.global.u64 	%rd18, %rd3;
	mul.wide.s32 	%rd19, %r58, 4;
	add.s64 	%rd20, %rd18, %rd19;
	st.global.f32 	[%rd20], %f162;
$L__BB2_21:
	ret;

}


// ===== COMPILED SASS (sm_100) =====

	.target	sm_100

	.elftype	@"ET_EXEC"


//--------------------- .note.nv.tkinfo           --------------------------
	.section	.note.nv.tkinfo,"",@"SHT_NOTE"
	.sectionflags	@"SHF_NOTE_NV_TKINFO"
	.tkinfo
        /*0018*/ 	.word	0x00000002
        /*0030*/ 	.string	""
        /*0030*/ 	.string	"ptxas"
        /*0030*/ 	.string	"Cuda compilation tools, release 13.0, V13.0.88"
        /*0030*/ 	.string	"Build cuda_13.0.r13.0/compiler.36424714_0"
        /*0030*/ 	.string	"-arch sm_100 -m 64 "



//--------------------- .note.nv.cuinfo           --------------------------
	.section	.note.nv.cuinfo,"",@"SHT_NOTE"
	.sectionflags	@"SHF_NOTE_NV_CUINFO"
        /*0018*/ 	.short	0x0002
        /*001a*/ 	.short	0x0064
        /*001c*/ 	.short	0x0082
	.zero		2


//--------------------- .nv.info                  --------------------------
	.section	.nv.info,"",@"SHT_CUDA_INFO"
	.align	4


	//----- nvinfo : EIATTR_REGCOUNT
	.align		4
        /*0000*/ 	.byte	0x04, 0x2f
        /*0002*/ 	.short	(.L_1 - .L_0)
	.align		4
.L_0:
        /*0004*/ 	.word	index@(_Z8mat_initPfS_i)
        /*0008*/ 	.word	0x0000000c


	//----- nvinfo : EIATTR_FRAME_SIZE
	.align		4
.L_1:
        /*000c*/ 	.byte	0x04, 0x11
        /*000e*/ 	.short	(.L_3 - .L_2)
	.align		4
.L_2:
        /*0010*/ 	.word	index@(_Z8mat_initPfS_i)
        /*0014*/ 	.word	0x00000000


	//----- nvinfo : EIATTR_REGCOUNT
	.align		4
.L_3:
        /*0018*/ 	.byte	0x04, 0x2f
        /*001a*/ 	.short	(.L_5 - .L_4)
	.align		4
.L_4:
        /*001c*/ 	.word	index@(_Z7mat_matPfS_S_i)
        /*0020*/ 	.word	0x0000001e


	//----- nvinfo : EIATTR_FRAME_SIZE
	.align		4
.L_5:
        /*0024*/ 	.byte	0x04, 0x11
        /*0026*/ 	.short	(.L_7 - .L_6)
	.align		4
.L_6:
        /*0028*/ 	.word	index@(_Z7mat_matPfS_S_i)
        /*002c*/ 	.word	0x00000000


	//----- nvinfo : EIATTR_REGCOUNT
	.align		4
.L_7:
        /*0030*/ 	.byte	0x04, 0x2f
        /*0032*/ 	.short	(.L_9 - .L_8)
	.align		4
.L_8:
        /*0034*/ 	.word	index@(_Z8matmat_sPfS_S_i)
        /*0038*/ 	.word	0x00000020


	//----- nvinfo : EIATTR_FRAME_SIZE
	.align		4
.L_9:
        /*003c*/ 	.byte	0x04, 0x11
        /*003e*/ 	.short	(.L_11 - .L_10)
	.align		4
.L_10:
        /*0040*/ 	.word	index@(_Z8matmat_sPfS_S_i)
        /*0044*/ 	.word	0x00000000


	//----- nvinfo : EIATTR_MIN_STACK_SIZE
	.align		4
.L_11:
        /*0048*/ 	.byte	0x04, 0x12
        /*004a*/ 	.short	(.L_13 - .L_12)
	.align		4
.L_12:
        /*004c*/ 	.word	index@(_Z8matmat_sPfS_S_i)
        /*0050*/ 	.word	0x00000000


	//----- nvinfo : EIATTR_MIN_STACK_SIZE
	.align		4
.L_13:
        /*0054*/ 	.byte	0x04, 0x12
        /*0056*/ 	.short	(.L_15 - .L_14)
	.align		4
.L_14:
        /*0058*/ 	.word	index@(_Z7mat_matPfS_S_i)
        /*005c*/ 	.word	0x00000000


	//----- nvinfo : EIATTR_MIN_STACK_SIZE
	.align		4
.L_15:
        /*0060*/ 	.byte	0x04, 0x12
        /*0062*/ 	.short	(.L_17 - .L_16)
	.align		4
.L_16:
        /*0064*/ 	.word	index@(_Z8mat_initPfS_i)
        /*0068*/ 	.word	0x00000000
.L_17:


//--------------------- .nv.compat                --------------------------
	.section	.nv.compat,"",@"SHT_CUDA_COMPAT_INFO"
	.align	4
        /*0000*/ 	.byte	0x02, 0x09, 0x00, 0x00, 0x02, 0x02, 0x01, 0x00, 0x02, 0x05, 0x05, 0x00, 0x03, 0x07, 0x01, 0x01
        /*0010*/ 	.byte	0x02, 0x03, 0x00, 0x00, 0x02, 0x06, 0x01, 0x00, 0x04, 0x0b, 0x08, 0x00, 0x09, 0x00, 0x00, 0x00
        /*0020*/ 	.byte	0x00, 0x00, 0x00, 0x00


//--------------------- .nv.info._Z8matmat_sPfS_S_i --------------------------
	.section	.nv.info._Z8matmat_sPfS_S_i,"",@"SHT_CUDA_INFO"
	.sectionflags	@""
	.align	4


	//----- nvinfo : EIATTR_CUDA_API_VERSION
	.align		4
        /*0000*/ 	.byte	0x04, 0x37
        /*0002*/ 	.short	(.L_19 - .L_18)
.L_18:
        /*0004*/ 	.word	0x00000082


	//----- nvinfo : EIATTR_KPARAM_INFO
	.align		4
.L_19:
        /*0008*/ 	.byte	0x04, 0x17
        /*000a*/ 	.short	(.L_21 - .L_20)
.L_20:
        /*000c*/ 	.word	0x00000000
        /*0010*/ 	.short	0x0003
        /*0012*/ 	.short	0x0018
        /*0014*/ 	.byte	0x00, 0xf0, 0x11, 0x00


	//----- nvinfo : EIATTR_KPARAM_INFO
	.align		4
.L_21:
        /*0018*/ 	.byte	0x04, 0x17
        /*001a*/ 	.short	(.L_23 - .L_22)
.L_22:
        /*001c*/ 	.word	0x00000000
        /*0020*/ 	.short	0x0002
        /*0022*/ 	.short	0x0010
        /*0024*/ 	.byte	0x00, 0xf5, 0x21, 0x00


	//----- nvinfo : EIATTR_KPARAM_INFO
	.align		4
.L_23:
        /*0028*/ 	.byte	0x04, 0x17
        /*002a*/ 	.short	(.L_25 - .L_24)
.L_24:
        /*002c*/ 	.word	0x00000000
        /*0030*/ 	.short	0x0001
        /*0032*/ 	.short	0x0008
        /*0034*/ 	.byte	0x00, 0xf5, 0x21, 0x00


	//----- nvinfo : EIATTR_KPARAM_INFO
	.align		4
.L_25:
        /*0038*/ 	.byte	0x04, 0x17
        /*003a*/ 	.short	(.L_27 - .L_26)
.L_26:
        /*003c*/ 	.word	0x00000000
        /*0040*/ 	.short	0x0000
        /*0042*/ 	.short	0x0000
        /*0044*/ 	.byte	0x00, 0xf5, 0x21, 0x00


	//----- nvinfo : EIATTR_SPARSE_MMA_MASK
	.align		4
.L_27:
        /*0048*/ 	.byte	0x03, 0x50
        /*004a*/ 	.short	0x0000


	//----- nvinfo : EIATTR_MAXREG_COUNT
	.align		4
        /*004c*/ 	.byte	0x03, 0x1b
        /*004e*/ 	.short	0x00ff


	//----- nvinfo : EIATTR_NUM_BARRIERS
	.align		4
        /*0050*/ 	.byte	0x02, 0x4c
        /*0052*/ 	.byte	0x01
	.zero		1


	//----- nvinfo : EIATTR_MERCURY_ISA_VERSION
	.align		4
        /*0054*/ 	.byte	0x03, 0x5f
        /*0056*/ 	.short	0x0101


	//----- nvinfo : EIATTR_VRC_CTA_INIT_COUNT
	.align		4
        /*0058*/ 	.byte	0x02, 0x4a
	.zero		1
	.zero		1


	//----- nvinfo : EIATTR_EXIT_INSTR_OFFSETS
	.align		4
        /*005c*/ 	.byte	0x04, 0x1c
        /*005e*/ 	.short	(.L_29 - .L_28)


	//   ....[0]....
.L_28:
        /*0060*/ 	.word	0x00000cf0


	//   ....[1]....
        /*0064*/ 	.word	0x00000d40


	//----- nvinfo : EIATTR_CBANK_PARAM_SIZE
	.align		4
.L_29:
        /*0068*/ 	.byte	0x03, 0x19
        /*006a*/ 	.short	0x001c


	//----- nvinfo : EIATTR_PARAM_CBANK
	.align		4
        /*006c*/ 	.byte	0x04, 0x0a
        /*006e*/ 	.short	(.L_31 - .L_30)
	.align		4
.L_30:
        /*0070*/ 	.word	index@(.nv.constant0._Z8matmat_sPfS_S_i)
        /*0074*/ 	.short	0x0380
        /*0076*/ 	.short	0x001c


	//----- nvinfo : EIATTR_SW_WAR
	.align		4
.L_31:
        /*0078*/ 	.byte	0x04, 0x36
        /*007a*/ 	.short	(.L_33 - .L_32)
.L_32:
        /*007c*/ 	.word	0x00000008
.L_33:


//--------------------- .nv.info._Z7mat_matPfS_S_i --------------------------
	.section	.nv.info._Z7mat_matPfS_S_i,"",@"SHT_CUDA_INFO"
	.sectionflags	@""
	.align	4


	//----- nvinfo : EIATTR_CUDA_API_VERSION
	.align		4
        /*0000*/ 	.byte	0x04, 0x37
        /*0002*/ 	.short	(.L_35 - .L_34)
.L_34:
        /*0004*/ 	.word	0x00000082


	//----- nvinfo : EIATTR_KPARAM_INFO
	.align		4
.L_35:
        /*0008*/ 	.byte	0x04, 0x17
        /*000a*/ 	.short	(.L_37 - .L_36)
.L_36:
        /*000c*/ 	.word	0x00000000
        /*0010*/ 	.short	0x0003
        /*0012*/ 	.short	0x0018
        /*0014*/ 	.byte	0x00, 0xf0, 0x11, 0x00


	//----- nvinfo : EIATTR_KPARAM_INFO
	.align		4
.L_37:
        /*0018*/ 	.byte	0x04, 0x17
        /*001a*/ 	.short	(.L_39 - .L_38)
.L_38:
        /*001c*/ 	.word	0x00000000
        /*0020*/ 	.short	0x0002
        /*0022*/ 	.short	0x0010
        /*0024*/ 	.byte	0x00, 0xf5, 0x21, 0x00


	//----- nvinfo : EIATTR_KPARAM_INFO
	.align		4
.L_39:
        /*0028*/ 	.byte	0x04, 0x17
        /*002a*/ 	.short	(.L_41 - .L_40)
.L_40:
        /*002c*/ 	.word	0x00000000
        /*0030*/ 	.short	0x0001
        /*0032*/ 	.short	0x0008
        /*0034*/ 	.byte	0x00, 0xf5, 0x21, 0x00


	//----- nvinfo : EIATTR_KPARAM_INFO
	.align		4
.L_41:
        /*0038*/ 	.byte	0x04, 0x17
        /*003a*/ 	.short	(.L_43 - .L_42)
.L_42:
        /*003c*/ 	.word	0x00000000
        /*0040*/ 	.short	0x0000
        /*0042*/ 	.short	0x0000
        /*0044*/ 	.byte	0x00, 0xf5, 0x21, 0x00


	//----- nvinfo : EIATTR_SPARSE_MMA_MASK
	.align		4
.L_43:
        /*0048*/ 	.byte	0x03, 0x50
        /*004a*/ 	.short	0x0000


	//----- nvinfo : EIATTR_MAXREG_COUNT
	.align		4
        /*004c*/ 	.byte	0x03, 0x1b
        /*004e*/ 	.short	0x00ff


	//----- nvinfo : EIATTR_MERCURY_ISA_VERSION
	.align		4
        /*0050*/ 	.byte	0x03, 0x5f
        /*0052*/ 	.short	0x0101


	//----- nvinfo : EIATTR_VRC_CTA_INIT_COUNT
	.align		4
        /*0054*/ 	.byte	0x02, 0x4a
	.zero		1
	.zero		1


	//----- nvinfo : EIATTR_EXIT_INSTR_OFFSETS
	.align		4
        /*0058*/ 	.byte	0x04, 0x1c
        /*005a*/ 	.short	(.L_45 - .L_44)


	//   ....[0]....
.L_44:
        /*005c*/ 	.word	0x000000c0


	//   ....[1]....
        /*0060*/ 	.word	0x00000a90


	//----- nvinfo : EIATTR_CBANK_PARAM_SIZE
	.align		4
.L_45:
        /*0064*/ 	.byte	0x03, 0x19
        /*0066*/ 	.short	0x001c


	//----- nvinfo : EIATTR_PARAM_CBANK
	.align		4
        /*0068*/ 	.byte	0x04, 0x0a
        /*006a*/ 	.short	(.L_47 - .L_46)
	.align		4
.L_46:
        /*006c*/ 	.word	index@(.nv.constant0._Z7mat_matPfS_S_i)
        /*0070*/ 	.short	0x0380
        /*0072*/ 	.short	0x001c


	//----- nvinfo : EIATTR_SW_WAR
	.align		4
.L_47:
        /*0074*/ 	.byte	0x04, 0x36
        /*0076*/ 	.short	(.L_49 - .L_48)
.L_48:
        /*0078*/ 	.word	0x00000008
.L_49:


//--------------------- .nv.info._Z8mat_initPfS_i --------------------------
	.section	.nv.info._Z8mat_initPfS_i,"",@"SHT_CUDA_INFO"
	.sectionflags	@""
	.align	4


	//----- nvinfo : EIATTR_CUDA_API_VERSION
	.align		4
        /*0000*/ 	.byte	0x04, 0x37
        /*0002*/ 	.short	(.L_51 - .L_50)
.L_50:
        /*0004*/ 	.word	0x00000082


	//----- nvinfo : EIATTR_KPARAM_INFO
	.align		4
.L_51:
        /*0008*/ 	.byte	0x04, 0x17
        /*000a*/ 	.short	(.L_53 - .L_52)
.L_52:
        /*000c*/ 	.word	0x00000000
        /*0010*/ 	.short	0x0002
        /*0012*/ 	.short	0x0010
        /*0014*/ 	.byte	0x00, 0xf0, 0x11, 0x00


	//----- nvinfo : EIATTR_KPARAM_INFO
	.align		4
.L_53:
        /*0018*/ 	.byte	0x04, 0x17
        /*001a*/ 	.short	(.L_55 - .L_54)
.L_54:
        /*001c*/ 	.word	0x00000000
        /*0020*/ 	.short	0x0001
        /*0022*/ 	.short	0x0008
        /*0024*/ 	.byte	0x00, 0xf5, 0x21, 0x00


	//----- nvinfo : EIATTR_KPARAM_INFO
	.align		4
.L_55:
        /*0028*/ 	.byte	0x04, 0x17
        /*002a*/ 	.short	(.L_57 - .L_56)
.L_56:
        /*002c*/ 	.word	0x00000000
        /*0030*/ 	.short	0x0000
        /*0032*/ 	.short	0x0000
        /*0034*/ 	.byte	0x00, 0xf5, 0x21, 0x00


	//----- nvinfo : EIATTR_SPARSE_MMA_MASK
	.align		4
.L_57:
        /*0038*/ 	.byte	0x03, 0x50
        /*003a*/ 	.short	0x0000


	//----- nvinfo : EIATTR_MAXREG_COUNT
	.align		4
        /*003c*/ 	.byte	0x03, 0x1b
        /*003e*/ 	.short	0x00ff


	//----- nvinfo : EIATTR_MERCURY_ISA_VERSION
	.align		4
        /*0040*/ 	.byte	0x03, 0x5f
        /*0042*/ 	.short	0x0101


	//----- nvinfo : EIATTR_VRC_CTA_INIT_COUNT
	.align		4
        /*0044*/ 	.byte	0x02, 0x4a
	.zero		1
	.zero		1


	//----- nvinfo : EIATTR_EXIT_INSTR_OFFSETS
	.align		4
        /*0048*/ 	.byte	0x04, 0x1c
        /*004a*/ 	.short	(.L_59 - .L_58)


	//   ....[0]....
.L_58:
        /*004c*/ 	.word	0x000000c0


	//   ....[1]....
        /*0050*/ 	.word	0x00000180


	//----- nvinfo : EIATTR_CBANK_PARAM_SIZE
	.align		4
.L_59:
        /*0054*/ 	.byte	0x03, 0x19
        /*0056*/ 	.short	0x0014


	//----- nvinfo : EIATTR_PARAM_CBANK
	.align		4
        /*0058*/ 	.byte	0x04, 0x0a
        /*005a*/ 	.short	(.L_61 - .L_60)
	.align		4
.L_60:
        /*005c*/ 	.word	index@(.nv.constant0._Z8mat_initPfS_i)
        /*0060*/ 	.short	0x0380
        /*0062*/ 	.short	0x0014


	//----- nvinfo : EIATTR_SW_WAR
	.align		4
.L_61:
        /*0064*/ 	.byte	0x04, 0x36
        /*0066*/ 	.short	(.L_63 - .L_62)
.L_62:
        /*0068*/ 	.word	0x00000008
.L_63:


//--------------------- .nv.callgraph             --------------------------
	.section	.nv.callgraph,"",@"SHT_CUDA_CALLGRAPH"
	.align	4
	.sectionentsize	8
	.align		4
        /*0000*/ 	.word	0x00000000
	.align		4
        /*0004*/ 	.word	0xffffffff
	.align		4
        /*0008*/ 	.word	0x00000000
	.align		4
        /*000c*/ 	.word	0xfffffffe
	.align		4
        /*0010*/ 	.word	0x00000000
	.align		4
        /*0014*/ 	.word	0xfffffffd
	.align		4
        /*0018*/ 	.word	0x00000000
	.align		4
        /*001c*/ 	.word	0xfffffffc


//--------------------- .text._Z8matmat_sPfS_S_i  --------------------------
	.section	.text._Z8matmat_sPfS_S_i,"ax",@progbits
	.align	128
        .global         _Z8matmat_sPfS_S_i
        .type           _Z8matmat_sPfS_S_i,@function
        .size           _Z8matmat_sPfS_S_i,(.L_x_10 - _Z8matmat_sPfS_S_i)
        .other          _Z8matmat_sPfS_S_i,@"STO_CUDA_ENTRY STV_DEFAULT"
_Z8matmat_sPfS_S_i:
.text._Z8matmat_sPfS_S_i:
[----:B------:R-:W-:Y:S01]  /*0000*/  LDC R1, c[0x0][0x37c] ;  /* 0x0000df00ff017b82 */ /* 0x000fe20000000800 */
[----:B------:R-:W0:Y:S01]  /*0010*/  LDCU UR6, c[0x0][0x398] ;  /* 0x00007300ff0677ac */ /* 0x000e220008000800 */
[----:B------:R-:W1:Y:S06]  /*0020*/  S2R R17, SR_TID.Y ;  /* 0x0000000000117919 */ /* 0x000e6c0000002200 */
[----:B------:R-:W1:Y:S01]  /*0030*/  LDC R2, c[0x0][0x364] ;  /* 0x0000d900ff027b82 */ /* 0x000e620000000800 */
[----:B------:R-:W-:Y:S01]  /*0040*/  HFMA2 R27, -RZ, RZ, 0, 0 ;  /* 0x00000000ff1b7431 */ /* 0x000fe200000001ff */
[----:B------:R-:W2:Y:S01]  /*0050*/  LDCU.64 UR8, c[0x0][0x358] ;  /* 0x00006b00ff0877ac */ /* 0x000ea20008000a00 */
[----:B------:R-:W3:Y:S05]  /*0060*/  S2R R7, SR_TID.X ;  /* 0x0000000000077919 */ /* 0x000eea0000002100 */
[----:B------:R-:W1:Y:S08]  /*0070*/  S2UR UR4, SR_CTAID.Y ;  /* 0x00000000000479c3 */ /* 0x000e700000002600 */
[----:B------:R-:W3:Y:S01]  /*0080*/  S2UR UR5, SR_CTAID.X ;  /* 0x00000000000579c3 */ /* 0x000ee20000002500 */
[----:B0-----:R-:W-:-:S04]  /*0090*/  MOV R0, UR6 ;  /* 0x0000000600007c02 */ /* 0x001fc80008000f00 */
[----:B------:R-:W-:-:S03]  /*00a0*/  ISETP.GE.AND P0, PT, R0, 0x1, PT ;  /* 0x000000010000780c */ /* 0x000fc60003f06270 */
[----:B------:R-:W3:Y:S01]  /*00b0*/  LDC R4, c[0x0][0x360] ;  /* 0x0000d800ff047b82 */ /* 0x000ee20000000800 */
[----:B-1----:R-:W-:Y:S02]  /*00c0*/  IMAD R3, R2, UR4, R17 ;  /* 0x0000000402037c24 */ /* 0x002fe4000f8e0211 */
[----:B---3--:R-:W-:-:S07]  /*00d0*/  IMAD R5, R4, UR5, R7 ;  /* 0x0000000504057c24 */ /* 0x008fce000f8e0207 */
[----:B--2---:R-:W-:Y:S05]  /*00e0*/  @!P0 BRA `(.L_x_0) ;  /* 0x0000000800f88947 */ /* 0x004fea0003800000 */
[----:B------:R-:W0:Y:S01]  /*00f0*/  S2UR UR6, SR_CgaCtaId ;  /* 0x00000000000679c3 */ /* 0x000e220000008800 */
[----:B------:R-:W-:Y:S01]  /*0100*/  UMOV UR4, 0x400 ;  /* 0x0000040000047882 */ /* 0x000fe20000000000 */
[C---:B------:R-:W-:Y:S01]  /*0110*/  ISETP.GE.U32.AND P0, PT, R0.reuse, 0x11, PT ;  /* 0x000000110000780c */ /* 0x040fe20003f06070 */
[----:B------:R-:W-:Y:S01]  /*0120*/  UIADD3 UR5, UPT, UPT, UR4, 0x400, URZ ;  /* 0x0000040004057890 */ /* 0x000fe2000fffe0ff */
[----:B------:R-:W-:Y:S02]  /*0130*/  IADD3 R25, PT, PT, R0, 0xf, RZ ;  /* 0x0000000f00197810 */ /* 0x000fe40007ffe0ff */
[----:B------:R-:W-:Y:S02]  /*0140*/  MOV R27, RZ ;  /* 0x000000ff001b7202 */ /* 0x000fe40000000f00 */
[----:B------:R-:W-:Y:S01]  /*0150*/  MOV R6, RZ ;  /* 0x000000ff00067202 */ /* 0x000fe20000000f00 */
[----:B0-----:R-:W-:Y:S02]  /*0160*/  ULEA UR4, UR6, UR4, 0x18 ;  /* 0x0000000406047291 */ /* 0x001fe4000f8ec0ff */
[----:B------:R-:W-:-:S04]  /*0170*/  ULEA UR5, UR6, UR5, 0x18 ;  /* 0x0000000506057291 */ /* 0x000fc8000f8ec0ff */
[----:B------:R-:W-:Y:S02]  /*0180*/  LEA R4, R17, UR4, 0x6 ;  /* 0x0000000411047c11 */ /* 0x000fe4000f8e30ff */
[C---:B------:R-:W-:Y:S02]  /*0190*/  LEA R2, R7.reuse, UR5, 0x2 ;  /* 0x0000000507027c11 */ /* 0x040fe4000f8e10ff */
[----:B------:R-:W-:Y:S02]  /*01a0*/  LEA R24, R7, R4, 0x2 ;  /* 0x0000000407187211 */ /* 0x000fe400078e10ff */
[----:B------:R-:W-:Y:S01]  /*01b0*/  LEA R22, R17, R2, 0x6 ;  /* 0x0000000211167211 */ /* 0x000fe200078e30ff */
[----:B------:R-:W-:Y:S06]  /*01c0*/  @!P0 BRA `(.L_x_1) ;  /* 0x0000000400e48947 */ /* 0x000fec0003800000 */
[----:B------:R-:W0:Y:S01]  /*01d0*/  LDC R6, c[0x0][0x398] ;  /* 0x0000e600ff067b82 */ /* 0x000e220000000800 */
[----:B------:R-:W-:Y:S01]  /*01e0*/  SHF.R.U32.HI R8, RZ, 0x4, R25 ;  /* 0x00000004ff087819 */ /* 0x000fe20000011619 */
[-C--:B------:R-:W-:Y:S01]  /*01f0*/  IMAD R18, R3, R0.reuse, R7 ;  /* 0x0000000003127224 */ /* 0x080fe200078e0207 */
[C---:B------:R-:W-:Y:S01]  /*0200*/  IADD3 R23, PT, PT, R17.reuse, 0x10, RZ ;  /* 0x0000001011177810 */ /* 0x040fe20007ffe0ff */
[-CC-:B------:R-:W-:Y:S01]  /*0210*/  IMAD R21, R17, R0.reuse, R5.reuse ;  /* 0x0000000011157224 */ /* 0x180fe200078e0205 */
[----:B------:R-:W-:Y:S02]  /*0220*/  LOP3.LUT R8, R8, 0x7fffffe, RZ, 0xc0, !PT ;  /* 0x07fffffe08087812 */ /* 0x000fe400078ec0ff */
[----:B------:R-:W-:Y:S01]  /*0230*/  MOV R27, RZ ;  /* 0x000000ff001b7202 */ /* 0x000fe20000000f00 */
[----:B------:R-:W-:Y:S01]  /*0240*/  IMAD R23, R23, R0, R5 ;  /* 0x0000000017177224 */ /* 0x000fe200078e0205 */
[----:B------:R-:W-:Y:S02]  /*0250*/  MOV R16, R7 ;  /* 0x0000000700107202 */ /* 0x000fe40000000f00 */
[----:B------:R-:W-:-:S02]  /*0260*/  MOV R19, R17 ;  /* 0x0000001100137202 */ /* 0x000fc40000000f00 */
[----:B------:R-:W-:Y:S02]  /*0270*/  IADD3 R18, PT, PT, R18, 0x10, RZ ;  /* 0x0000001012127810 */ /* 0x000fe40007ffe0ff */
[----:B------:R-:W-:-:S07]  /*0280*/  IADD3 R20, PT, PT, -R8, RZ, RZ ;  /* 0x000000ff08147210 */ /* 0x000fce0007ffe1ff */
.L_x_2:
[----:B0-----:R-:W-:Y:S02]  /*0290*/  MOV R0, R6 ;  /* 0x0000000600007202 */ /* 0x001fe40000000f00 */
[----:B------:R-:W-:Y:S02]  /*02a0*/  VIMNMX.U32 R9, PT, PT, R3, R16, !PT ;  /* 0x0000001003097248 */ /* 0x000fe40007fe0000 */
[-C--:B------:R-:W-:Y:S02]  /*02b0*/  ISETP.GE.AND P0, PT, R5, R0.reuse, PT ;  /* 0x000000000500720c */ /* 0x080fe40003f06270 */
[-C--:B------:R-:W-:Y:S02]  /*02c0*/  ISETP.GE.U32.AND P2, PT, R9, R0.reuse, PT ;  /* 0x000000000900720c */ /* 0x080fe40003f46070 */
[----:B------:R-:W-:-:S11]  /*02d0*/  ISETP.GE.U32.OR P1, PT, R19, R0, P0 ;  /* 0x000000001300720c */ /* 0x000fd60000726470 */
[----:B------:R-:W0:Y:S01]  /*02e0*/  @!P2 LDC.64 R10, c[0x0][0x380] ;  /* 0x0000e000ff0aab82 */ /* 0x000e220000000a00 */
[----:B------:R-:W-:-:S07]  /*02f0*/  @!P2 IADD3 R13, PT, PT, R18, -0x10, RZ ;  /* 0xfffffff0120da810 */ /* 0x000fce0007ffe0ff */
[----:B------:R-:W1:Y:S01]  /*0300*/  @!P1 LDC.64 R8, c[0x0][0x388] ;  /* 0x0000e200ff089b82 */ /* 0x000e620000000a00 */
[----:B0-----:R-:W-:-:S06]  /*0310*/  @!P2 IMAD.WIDE.U32 R12, R13, 0x4, R10 ;  /* 0x000000040d0ca825 */ /* 0x001fcc00078e000a */
[----:B------:R-:W2:Y:S01]  /*0320*/  @!P2 LDG.E R13, desc[UR8][R12.64] ;  /* 0x000000080c0da981 */ /* 0x000ea2000c1e1900 */
[----:B-1----:R-:W-:-:S06]  /*0330*/  @!P1 IMAD.WIDE.U32 R14, R21, 0x4, R8 ;  /* 0x00000004150e9825 */ /* 0x002fcc00078e0008 */
[----:B------:R-:W3:Y:S04]  /*0340*/  @!P1 LDG.E R15, desc[UR8][R14.64] ;  /* 0x000000080e0f9981 */ /* 0x000ee8000c1e1900 */
[----:B--2---:R-:W-:Y:S04]  /*0350*/  @!P2 STS [R24], R13 ;  /* 0x0000000d1800a388 */ /* 0x004fe80000000800 */
[----:B---3--:R-:W-:Y:S01]  /*0360*/  @!P1 STS [R22], R15 ;  /* 0x0000000f16009388 */ /* 0x008fe20000000800 */
[----:B------:R-:W-:Y:S06]  /*0370*/  BAR.SYNC.DEFER_BLOCKING 0x0 ;  /* 0x0000000000007b1d */ /* 0x000fec0000010000 */
[----:B------:R-:W-:Y:S04]  /*0380*/  LDS R26, [R2] ;  /* 0x00000000021a7984 */ /* 0x000fe80000000800 */
[----:B------:R-:W0:Y:S04]  /*0390*/  LDS.128 R8, [R4] ;  /* 0x0000000004087984 */ /* 0x000e280000000c00 */
[----:B------:R-:W1:Y:S04]  /*03a0*/  LDS R29, [R2+0x40] ;  /* 0x00004000021d7984 */ /* 0x000e680000000800 */
[----:B------:R-:W2:Y:S04]  /*03b0*/  LDS R28, [R2+0x80] ;  /* 0x00008000021c7984 */ /* 0x000ea80000000800 */
[----:B------:R-:W-:Y:S01]  /*03c0*/  LDS.128 R12, [R4+0x10] ;  /* 0x00001000040c7984 */ /* 0x000fe20000000c00 */
[----:B0-----:R-:W-:-:S04]  /*03d0*/  FFMA R8, R8, R26, R27 ;  /* 0x0000001a08087223 */ /* 0x001fc8000000001b */
[----:B-1----:R-:W-:Y:S02]  /*03e0*/  FFMA R29, R29, R9, R8 ;  /* 0x000000091d1d7223 */ /* 0x002fe40000000008 */
[----:B------:R-:W0:Y:S01]  /*03f0*/  LDS R8, [R2+0xc0] ;  /* 0x0000c00002087984 */ /* 0x000e220000000800 */
[----:B------:R-:W-:-:S03]  /*0400*/  VIADDMNMX.U32 R27, R16, 0x10, R3, !PT ;  /* 0x00000010101b7846 */ /* 0x000fc60007800003 */
[----:B------:R-:W1:Y:S01]  /*0410*/  LDS R9, [R2+0x100] ;  /* 0x0001000002097984 */ /* 0x000e620000000800 */
[----:B------:R-:W-:Y:S02]  /*0420*/  ISETP.GE.U32.AND P1, PT, R27, R0, PT ;  /* 0x000000001b00720c */ /* 0x000fe40003f26070 */
[----:B------:R-:W-:-:S04]  /*0430*/  IADD3 R27, PT, PT, R19, 0x10, RZ ;  /* 0x00000010131b7810 */ /* 0x000fc80007ffe0ff */
[----:B------:R-:W-:Y:S01]  /*0440*/  ISETP.GE.U32.OR P0, PT, R27, R0, P0 ;  /* 0x000000001b00720c */ /* 0x000fe20000706470 */
[----:B--2---:R-:W-:-:S12]  /*0450*/  FFMA R29, R28, R10, R29 ;  /* 0x0000000a1c1d7223 */ /* 0x004fd8000000001d */
[----:B------:R-:W2:Y:S01]  /*0460*/  @!P0 LDC.64 R26, c[0x0][0x388] ;  /* 0x0000e200ff1a8b82 */ /* 0x000ea20000000a00 */
[----:B0-----:R-:W-:-:S07]  /*0470*/  FFMA R11, R8, R11, R29 ;  /* 0x0000000b080b7223 */ /* 0x001fce000000001d */
[----:B------:R-:W0:Y:S01]  /*0480*/  @!P1 LDC.64 R28, c[0x0][0x380] ;  /* 0x0000e000ff1c9b82 */ /* 0x000e220000000a00 */
[----:B------:R-:W-:Y:S01]  /*0490*/  LDS R8, [R2+0x180] ;  /* 0x0001800002087984 */ /* 0x000fe20000000800 */
[----:B--2---:R-:W-:-:S06]  /*04a0*/  @!P0 IMAD.WIDE.U32 R26, R23, 0x4, R26 ;  /* 0x00000004171a8825 */ /* 0x004fcc00078e001a */
[----:B------:R-:W2:Y:S01]  /*04b0*/  @!P0 LDG.E R27, desc[UR8][R26.64] ;  /* 0x000000081a1b8981 */ /* 0x000ea2000c1e1900 */
[----:B0-----:R-:W-:-:S06]  /*04c0*/  @!P1 IMAD.WIDE.U32 R28, R18, 0x4, R28 ;  /* 0x00000004121c9825 */ /* 0x001fcc00078e001c */
[----:B------:R-:W3:Y:S01]  /*04d0*/  @!P1 LDG.E R29, desc[UR8][R28.64] ;  /* 0x000000081c1d9981 */ /* 0x000ee2000c1e1900 */
[----:B-1----:R-:W-:-:S03]  /*04e0*/  FFMA R12, R12, R9, R11 ;  /* 0x000000090c0c7223 */ /* 0x002fc6000000000b */
[----:B------:R-:W0:Y:S04]  /*04f0*/  LDS R9, [R2+0x140] ;  /* 0x0001400002097984 */ /* 0x000e280000000800 */
[----:B------:R-:W1:Y:S01]  /*0500*/  LDS R11, [R2+0x1c0] ;  /* 0x0001c000020b7984 */ /* 0x000e620000000800 */
[----:B0-----:R-:W-:-:S03]  /*0510*/  FFMA R9, R9, R13, R12 ;  /* 0x0000000d09097223 */ /* 0x001fc6000000000c */
[----:B------:R-:W-:Y:S01]  /*0520*/  LDS R12, [R2+0x200] ;  /* 0x00020000020c7984 */ /* 0x000fe20000000800 */
[----:B------:R-:W-:-:S03]  /*0530*/  FFMA R8, R8, R14, R9 ;  /* 0x0000000e08087223 */ /* 0x000fc60000000009 */
[----:B------:R-:W-:Y:S01]  /*0540*/  LDS R13, [R2+0x240] ;  /* 0x00024000020d7984 */ /* 0x000fe20000000800 */
[----:B-1----:R-:W-:-:S03]  /*0550*/  FFMA R15, R11, R15, R8 ;  /* 0x0000000f0b0f7223 */ /* 0x002fc60000000008 */
[----:B------:R-:W0:Y:S02]  /*0560*/  LDS.128 R8, [R4+0x20] ;  /* 0x0000200004087984 */ /* 0x000e240000000c00 */
[----:B0-----:R-:W-:Y:S02]  /*0570*/  FFMA R8, R8, R12, R15 ;  /* 0x0000000c08087223 */ /* 0x001fe4000000000f */
[----:B------:R-:W0:Y:S02]  /*0580*/  LDS R12, [R2+0x280] ;  /* 0x00028000020c7984 */ /* 0x000e240000000800 */
[----:B------:R-:W-:Y:S02]  /*0590*/  FFMA R9, R13, R9, R8 ;  /* 0x000000090d097223 */ /* 0x000fe40000000008 */
[----:B------:R-:W1:Y:S02]  /*05a0*/  LDS R13, [R2+0x2c0] ;  /* 0x0002c000020d7984 */ /* 0x000e640000000800 */
[----:B0-----:R-:W-:-:S02]  /*05b0*/  FFMA R10, R12, R10, R9 ;  /* 0x0000000a0c0a7223 */ /* 0x001fc40000000009 */
[----:B------:R-:W-:Y:S02]  /*05c0*/  LDS R12, [R2+0x300] ;  /* 0x00030000020c7984 */ /* 0x000fe40000000800 */
[----:B-1----:R-:W-:Y:S02]  /*05d0*/  FFMA R13, R13, R11, R10 ;  /* 0x0000000b0d0d7223 */ /* 0x002fe4000000000a */
[----:B------:R-:W0:Y:S02]  /*05e0*/  LDS.128 R8, [R4+0x30] ;  /* 0x0000300004087984 */ /* 0x000e240000000c00 */
[----:B0-----:R-:W-:Y:S02]  /*05f0*/  FFMA R8, R8, R12, R13 ;  /* 0x0000000c08087223 */ /* 0x001fe4000000000d */
[----:B------:R-:W0:Y:S04]  /*0600*/  LDS R13, [R2+0x340] ;  /* 0x00034000020d7984 */ /* 0x000e280000000800 */
[----:B------:R-:W1:Y:S01]  /*0610*/  LDS R12, [R2+0x380] ;  /* 0x00038000020c7984 */ /* 0x000e620000000800 */
[----:B0-----:R-:W-:-:S03]  /*0620*/  FFMA R13, R13, R9, R8 ;  /* 0x000000090d0d7223 */ /* 0x001fc60000000008 */
[----:B------:R-:W0:Y:S01]  /*0630*/  LDS R8, [R2+0x3c0] ;  /* 0x0003c00002087984 */ /* 0x000e220000000800 */
[----:B-1----:R-:W-:-:S04]  /*0640*/  FFMA R10, R12, R10, R13 ;  /* 0x0000000a0c0a7223 */ /* 0x002fc8000000000d */
[----:B0-----:R-:W-:Y:S01]  /*0650*/  FFMA R10, R8, R11, R10 ;  /* 0x0000000b080a7223 */ /* 0x001fe2000000000a */
[----:B---3--:R-:W-:Y:S04]  /*0660*/  @!P1 STS [R24], R29 ;  /* 0x0000001d18009388 */ /* 0x008fe80000000800 */
[----:B--2---:R-:W-:Y:S01]  /*0670*/  @!P0 STS [R22], R27 ;  /* 0x0000001b16008388 */ /* 0x004fe20000000800 */
[----:B------:R-:W-:Y:S06]  /*0680*/  BAR.SYNC.DEFER_BLOCKING 0x0 ;  /* 0x0000000000007b1d */ /* 0x000fec0000010000 */
[----:B------:R-:W-:Y:S04]  /*0690*/  LDS R9, [R2] ;  /* 0x0000000002097984 */ /* 0x000fe80000000800 */
[----:B------:R-:W0:Y:S04]  /*06a0*/  LDS.128 R12, [R4] ;  /* 0x00000000040c7984 */ /* 0x000e280000000c00 */
[----:B------:R-:W1:Y:S04]  /*06b0*/  LDS R11, [R2+0x40] ;  /* 0x00004000020b7984 */ /* 0x000e680000000800 */
[----:B------:R-:W2:Y:S04]  /*06c0*/  LDS R8, [R2+0x80] ;  /* 0x0000800002087984 */ /* 0x000ea80000000800 */
[----:B------:R-:W3:Y:S04]  /*06d0*/  LDS R26, [R2+0xc0] ;  /* 0x0000c000021a7984 */ /* 0x000ee80000000800 */
[----:B------:R-:W-:Y:S01]  /*06e0*/  LDS R29, [R2+0x3c0] ;  /* 0x0003c000021d7984 */ /* 0x000fe20000000800 */
[----:B0-----:R-:W-:-:S04]  /*06f0*/  FFMA R12, R12, R9, R10 ;  /* 0x000000090c0c7223 */ /* 0x001fc8000000000a */
[----:B-1----:R-:W-:Y:S02]  /*0700*/  FFMA R11, R11, R13, R12 ;  /* 0x0000000d0b0b7223 */ /* 0x002fe4000000000c */
[----:B------:R-:W-:Y:S02]  /*0710*/  LDS R13, [R2+0x100] ;  /* 0x00010000020d7984 */ /* 0x000fe40000000800 */
[----:B--2---:R-:W-:Y:S02]  /*0720*/  FFMA R27, R8, R14, R11 ;  /* 0x0000000e081b7223 */ /* 0x004fe4000000000b */
[----:B------:R-:W0:Y:S02]  /*0730*/  LDS.128 R8, [R4+0x10] ;  /* 0x0000100004087984 */ /* 0x000e240000000c00 */
[----:B---3--:R-:W-:Y:S02]  /*0740*/  FFMA R15, R26, R15, R27 ;  /* 0x0000000f1a0f7223 */ /* 0x008fe4000000001b */
[----:B------:R-:W1:Y:S04]  /*0750*/  LDS R27, [R2+0x140] ;  /* 0x00014000021b7984 */ /* 0x000e680000000800 */
[----:B------:R-:W2:Y:S04]  /*0760*/  LDS R12, [R2+0x180] ;  /* 0x00018000020c7984 */ /* 0x000ea80000000800 */
[----:B------:R-:W3:Y:S01]  /*0770*/  LDS R26, [R2+0x1c0] ;  /* 0x0001c000021a7984 */ /* 0x000ee20000000800 */
        /* <DEDUP_REMOVED lines=16> */
[----:B------:R-:W2:Y:S01]  /*0880*/  LDS R12, [R2+0x380] ;  /* 0x00038000020c7984 */ /* 0x000ea20000000800 */
[----:B------:R-:W-:-:S04]  /*0890*/  IADD3 R20, PT, PT, R20, 0x2, RZ ;  /* 0x0000000214147810 */ /* 0x000fc80007ffe0ff */
[----:B------:R-:W-:Y:S02]  /*08a0*/  ISETP.NE.AND P0, PT, R20, RZ, PT ;  /* 0x000000ff1400720c */ /* 0x000fe40003f05270 */
[----:B------:R-:W-:Y:S02]  /*08b0*/  IADD3 R16, PT, PT, R16, 0x20, RZ ;  /* 0x0000002010107810 */ /* 0x000fe40007ffe0ff */
[----:B------:R-:W-:Y:S02]  /*08c0*/  IADD3 R19, PT, PT, R19, 0x20, RZ ;  /* 0x0000002013137810 */ /* 0x000fe40007ffe0ff */
[----:B------:R-:W-:Y:S02]  /*08d0*/  IADD3 R18, PT, PT, R18, 0x20, RZ ;  /* 0x0000002012127810 */ /* 0x000fe40007ffe0ff */
[C---:B------:R-:W-:Y:S02]  /*08e0*/  LEA R21, R0.reuse, R21, 0x5 ;  /* 0x0000001500157211 */ /* 0x040fe400078e28ff */
[----:B------:R-:W-:Y:S01]  /*08f0*/  LEA R23, R0, R23, 0x5 ;  /* 0x0000001700177211 */ /* 0x000fe200078e28ff */
[----:B0-----:R-:W-:-:S04]  /*0900*/  FFMA R8, R8, R13, R15 ;  /* 0x0000000d08087223 */ /* 0x001fc8000000000f */
[----:B-1----:R-:W-:-:S04]  /*0910*/  FFMA R9, R27, R9, R8 ;  /* 0x000000091b097223 */ /* 0x002fc80000000008 */
[----:B--2---:R-:W-:-:S04]  /*0920*/  FFMA R10, R12, R10, R9 ;  /* 0x0000000a0c0a7223 */ /* 0x004fc80000000009 */
[----:B------:R-:W-:Y:S01]  /*0930*/  FFMA R27, R29, R11, R10 ;  /* 0x0000000b1d1b7223 */ /* 0x000fe2000000000a */
[----:B------:R-:W-:Y:S06]  /*0940*/  @P0 BRA `(.L_x_2) ;  /* 0xfffffff800500947 */ /* 0x000fec000383ffff */
[----:B------:R-:W-:-:S07]  /*0950*/  LOP3.LUT R6, R25, 0x7fffffe0, RZ, 0xc0, !PT ;  /* 0x7fffffe019067812 */ /* 0x000fce00078ec0ff */
.L_x_1:
[----:B------:R-:W-:-:S13]  /*0960*/  LOP3.LUT P0, RZ, R25, 0x10, RZ, 0xc0, !PT ;  /* 0x0000001019ff7812 */ /* 0x000fda000780c0ff */
[----:B------:R-:W-:Y:S05]  /*0970*/  @!P0 BRA `(.L_x_0) ;  /* 0x0000000000d48947 */ /* 0x000fea0003800000 */
[-C--:B------:R-:W-:Y:S02]  /*0980*/  IADD3 R10, PT, PT, R7, R6.reuse, RZ ;  /* 0x00000006070a7210 */ /* 0x080fe40007ffe0ff */
[----:B------:R-:W-:Y:S02]  /*0990*/  IADD3 R13, PT, PT, R17, R6, RZ ;  /* 0x00000006110d7210 */ /* 0x000fe40007ffe0ff */
[----:B------:R-:W-:Y:S02]  /*09a0*/  VIMNMX.U32 R7, PT, PT, R3, R10, !PT ;  /* 0x0000000a03077248 */ /* 0x000fe40007fe0000 */
[-C--:B------:R-:W-:Y:S02]  /*09b0*/  ISETP.GE.U32.AND P0, PT, R13, R0.reuse, PT ;  /* 0x000000000d00720c */ /* 0x080fe40003f06070 */
[-C--:B------:R-:W-:Y:S02]  /*09c0*/  ISETP.GE.U32.AND P1, PT, R7, R0.reuse, PT ;  /* 0x000000000700720c */ /* 0x080fe40003f26070 */
[----:B------:R-:W-:-:S11]  /*09d0*/  ISETP.GE.OR P0, PT, R5, R0, P0 ;  /* 0x000000000500720c */ /* 0x000fd60000706670 */
[----:B------:R-:W0:Y:S01]  /*09e0*/  @!P1 LDC.64 R8, c[0x0][0x380] ;  /* 0x0000e000ff089b82 */ /* 0x000e220000000a00 */
[-C--:B------:R-:W-:Y:S02]  /*09f0*/  @!P1 IMAD R11, R3, R0.reuse, R10 ;  /* 0x00000000030b9224 */ /* 0x080fe400078e020a */
[----:B------:R-:W-:-:S05]  /*0a00*/  @!P0 IMAD R13, R13, R0, R5 ;  /* 0x000000000d0d8224 */ /* 0x000fca00078e0205 */
        /* <DEDUP_REMOVED lines=12> */
[----:B------:R-:W3:Y:S04]  /*0ad0*/  LDS R26, [R2+0xc0] ;  /* 0x0000c000021a7984 */ /* 0x000ee80000000800 */
[----:B------:R-:W-:Y:S04]  /*0ae0*/  LDS R7, [R2+0x100] ;  /* 0x0001000002077984 */ /* 0x000fe80000000800 */
[----:B------:R-:W4:Y:S04]  /*0af0*/  LDS.128 R12, [R4+0x10] ;  /* 0x00001000040c7984 */ /* 0x000f280000000c00 */
[----:B------:R-:W5:Y:S04]  /*0b00*/  LDS R6, [R2+0x140] ;  /* 0x0001400002067984 */ /* 0x000f680000000800 */
[----:B------:R-:W5:Y:S04]  /*0b10*/  LDS R21, [R2+0x180] ;  /* 0x0001800002157984 */ /* 0x000f680000000800 */
[----:B------:R-:W5:Y:S04]  /*0b20*/  LDS R20, [R2+0x1c0] ;  /* 0x0001c00002147984 */ /* 0x000f680000000800 */
[----:B------:R-:W-:Y:S01]  /*0b30*/  LDS.128 R8, [R4+0x20] ;  /* 0x0000200004087984 */ /* 0x000fe20000000c00 */
[----:B0-----:R-:W-:-:S03]  /*0b40*/  FFMA R16, R16, R23, R27 ;  /* 0x0000001710107223 */ /* 0x001fc6000000001b */
[----:B------:R-:W-:Y:S04]  /*0b50*/  LDS R22, [R2+0x240] ;  /* 0x0002400002167984 */ /* 0x000fe80000000800 */
[----:B------:R-:W0:Y:S01]  /*0b60*/  LDS R23, [R2+0x200] ;  /* 0x0002000002177984 */ /* 0x000e220000000800 */
[----:B-1----:R-:W-:-:S03]  /*0b70*/  FFMA R16, R25, R17, R16 ;  /* 0x0000001119107223 */ /* 0x002fc60000000010 */
[----:B------:R-:W1:Y:S01]  /*0b80*/  LDS R25, [R2+0x280] ;  /* 0x0002800002197984 */ /* 0x000e620000000800 */
[----:B--2---:R-:W-:-:S03]  /*0b90*/  FFMA R29, R29, R18, R16 ;  /* 0x000000121d1d7223 */ /* 0x004fc60000000010 */
[----:B------:R-:W2:Y:S01]  /*0ba0*/  LDS R24, [R2+0x2c0] ;  /* 0x0002c00002187984 */ /* 0x000ea20000000800 */
[----:B---3--:R-:W-:-:S03]  /*0bb0*/  FFMA R29, R26, R19, R29 ;  /* 0x000000131a1d7223 */ /* 0x008fc6000000001d */
[----:B------:R-:W-:Y:S04]  /*0bc0*/  LDS R27, [R2+0x300] ;  /* 0x00030000021b7984 */ /* 0x000fe80000000800 */
[----:B------:R-:W3:Y:S01]  /*0bd0*/  LDS.128 R16, [R4+0x30] ;  /* 0x0000300004107984 */ /* 0x000ee20000000c00 */
[----:B----4-:R-:W-:-:S03]  /*0be0*/  FFMA R7, R12, R7, R29 ;  /* 0x000000070c077223 */ /* 0x010fc6000000001d */
[----:B------:R-:W4:Y:S01]  /*0bf0*/  LDS R12, [R2+0x340] ;  /* 0x00034000020c7984 */ /* 0x000f220000000800 */
[----:B-----5:R-:W-:-:S03]  /*0c00*/  FFMA R26, R6, R13, R7 ;  /* 0x0000000d061a7223 */ /* 0x020fc60000000007 */
[----:B------:R-:W5:Y:S04]  /*0c10*/  LDS R7, [R2+0x380] ;  /* 0x0003800002077984 */ /* 0x000f680000000800 */
[----:B------:R-:W5:Y:S01]  /*0c20*/  LDS R6, [R2+0x3c0] ;  /* 0x0003c00002067984 */ /* 0x000f620000000800 */
[----:B------:R-:W-:-:S04]  /*0c30*/  FFMA R21, R21, R14, R26 ;  /* 0x0000000e15157223 */ /* 0x000fc8000000001a */
[----:B------:R-:W-:-:S04]  /*0c40*/  FFMA R15, R20, R15, R21 ;  /* 0x0000000f140f7223 */ /* 0x000fc80000000015 */
[----:B0-----:R-:W-:-:S04]  /*0c50*/  FFMA R15, R8, R23, R15 ;  /* 0x00000017080f7223 */ /* 0x001fc8000000000f */
[----:B------:R-:W-:-:S04]  /*0c60*/  FFMA R22, R22, R9, R15 ;  /* 0x0000000916167223 */ /* 0x000fc8000000000f */
[----:B-1----:R-:W-:-:S04]  /*0c70*/  FFMA R25, R25, R10, R22 ;  /* 0x0000000a19197223 */ /* 0x002fc80000000016 */
[----:B--2---:R-:W-:-:S04]  /*0c80*/  FFMA R11, R24, R11, R25 ;  /* 0x0000000b180b7223 */ /* 0x004fc80000000019 */
[----:B---3--:R-:W-:-:S04]  /*0c90*/  FFMA R11, R16, R27, R11 ;  /* 0x0000001b100b7223 */ /* 0x008fc8000000000b */
[----:B----4-:R-:W-:-:S04]  /*0ca0*/  FFMA R12, R12, R17, R11 ;  /* 0x000000110c0c7223 */ /* 0x010fc8000000000b */
[----:B-----5:R-:W-:-:S04]  /*0cb0*/  FFMA R7, R7, R18, R12 ;  /* 0x0000001207077223 */ /* 0x020fc8000000000c */
[----:B------:R-:W-:-:S07]  /*0cc0*/  FFMA R27, R6, R19, R7 ;  /* 0x00000013061b7223 */ /* 0x000fce0000000007 */
.L_x_0:
[----:B------:R-:W-:-:S04]  /*0cd0*/  VIMNMX R7, PT, PT, R3, R5, !PT ;  /* 0x0000000503077248 */ /* 0x000fc80007fe0100 */
[----:B------:R-:W-:-:S13]  /*0ce0*/  ISETP.GE.AND P0, PT, R7, R0, PT ;  /* 0x000000000700720c */ /* 0x000fda0003f06270 */
[----:B------:R-:W-:Y:S05]  /*0cf0*/  @P0 EXIT ;  /* 0x000000000000094d */ /* 0x000fea0003800000 */
[----:B------:R-:W0:Y:S01]  /*0d00*/  LDC.64 R6, c[0x0][0x390] ;  /* 0x0000e400ff067b82 */ /* 0x000e220000000a00 */
[----:B------:R-:W-:-:S04]  /*0d10*/  IMAD R3, R3, R0, R5 ;  /* 0x0000000003037224 */ /* 0x000fc800078e0205 */
[----:B0-----:R-:W-:-:S05]  /*0d20*/  IMAD.WIDE R2, R3, 0x4, R6 ;  /* 0x0000000403027825 */ /* 0x001fca00078e0206 */
[----:B------:R-:W-:Y:S01]  /*0d30*/  STG.E desc[UR8][R2.64], R27 ;  /* 0x0000001b02007986 */ /* 0x000fe2000c101908 */
[----:B------:R-:W-:Y:S05]  /*0d40*/  EXIT ;  /* 0x000000000000794d */ /* 0x000fea0003800000 */
.L_x_3:
[----:B------:R-:W-:-:S00]  /*0d50*/  BRA `(.L_x_3) ;  /* 0xfffffffc00fc7947 */ /* 0x000fc0000383ffff */
[----:B------:R-:W-:-:S00]  /*0d60*/  NOP ;  /* 0x0000000000007918 */ /* 0x000fc00000000000 */
        /* <DEDUP_REMOVED lines=9> */
.L_x_10:


//--------------------- .text._Z7mat_matPfS_S_i   --------------------------
	.section	.text._Z7mat_matPfS_S_i,"ax",@progbits
	.align	128
        .global         _Z7mat_matPfS_S_i
        .type           _Z7mat_matPfS_S_i,@function
        .size           _Z7mat_matPfS_S_i,(.L_x_11 - _Z7mat_matPfS_S_i)
        .other          _Z7mat_matPfS_S_i,@"STO_CUDA_ENTRY STV_DEFAULT"
_Z7mat_matPfS_S_i:
.text._Z7mat_matPfS_S_i:
[----:B------:R-:W-:Y:S01]  /*0000*/  LDC R1, c[0x0][0x37c] ;  /* 0x0000df00ff017b82 */ /* 0x000fe20000000800 */
[----:B------:R-:W0:Y:S07]  /*0010*/  S2R R0, SR_TID.Y ;  /* 0x0000000000007919 */ /* 0x000e2e0000002200 */
[----:B------:R-:W0:Y:S01]  /*0020*/  S2UR UR4, SR_CTAID.Y ;  /* 0x00000000000479c3 */ /* 0x000e220000002600 */
[----:B------:R-:W1:Y:S01]  /*0030*/  LDCU UR20, c[0x0][0x398] ;  /* 0x00007300ff1477ac */ /* 0x000e620008000800 */
[----:B------:R-:W2:Y:S06]  /*0040*/  S2R R3, SR_TID.X ;  /* 0x0000000000037919 */ /* 0x000eac0000002100 */
[----:B------:R-:W0:Y:S08]  /*0050*/  LDC R13, c[0x0][0x364] ;  /* 0x0000d900ff0d7b82 */ /* 0x000e300000000800 */
[----:B------:R-:W2:Y:S08]  /*0060*/  S2UR UR5, SR_CTAID.X ;  /* 0x00000000000579c3 */ /* 0x000eb00000002500 */
[----:B------:R-:W2:Y:S01]  /*0070*/  LDC R2, c[0x0][0x360] ;  /* 0x0000d800ff027b82 */ /* 0x000ea20000000800 */
[----:B0-----:R-:W-:-:S02]  /*0080*/  IMAD R13, R13, UR4, R0 ;  /* 0x000000040d0d7c24 */ /* 0x001fc4000f8e0200 */
[----:B--2---:R-:W-:-:S05]  /*0090*/  IMAD R0, R2, UR5, R3 ;  /* 0x0000000502007c24 */ /* 0x004fca000f8e0203 */
[----:B------:R-:W-:-:S04]  /*00a0*/  VIMNMX R2, PT, PT, R13, R0, !PT ;  /* 0x000000000d027248 */ /* 0x000fc80007fe0100 */
[----:B-1----:R-:W-:-:S13]  /*00b0*/  ISETP.GE.AND P0, PT, R2, UR20, PT ;  /* 0x0000001402007c0c */ /* 0x002fda000bf06270 */
[----:B------:R-:W-:Y:S05]  /*00c0*/  @P0 EXIT ;  /* 0x000000000000094d */ /* 0x000fea0003800000 */
[----:B------:R-:W-:Y:S01]  /*00d0*/  UISETP.GE.U32.AND UP0, UPT, UR20, 0x8, UPT ;  /* 0x000000081400788c */ /* 0x000fe2000bf06070 */
[----:B------:R-:W-:Y:S02]  /*00e0*/  HFMA2 R12, -RZ, RZ, 0, 0 ;  /* 0x00000000ff0c7431 */ /* 0x000fe400000001ff */
[----:B------:R-:W-:Y:S01]  /*00f0*/  IMAD R13, R13, UR20, RZ ;  /* 0x000000140d0d7c24 */ /* 0x000fe2000f8e02ff */
[----:B------:R-:W-:Y:S01]  /*0100*/  UMOV UR4, URZ ;  /* 0x000000ff00047c82 */ /* 0x000fe20008000000 */
[----:B------:R-:W0:Y:S04]  /*0110*/  LDCU.64 UR18, c[0x0][0x358] ;  /* 0x00006b00ff1277ac */ /* 0x000e280008000a00 */
[----:B------:R-:W-:Y:S05]  /*0120*/  BRA.U !UP0, `(.L_x_4) ;  /* 0x0000000508047547 */ /* 0x000fea000b800000 */
[----:B------:R-:W1:Y:S01]  /*0130*/  LDCU.128 UR24, c[0x0][0x380] ;  /* 0x00007000ff1877ac */ /* 0x000e620008000c00 */
[----:B------:R-:W-:Y:S02]  /*0140*/  MOV R12, RZ ;  /* 0x000000ff000c7202 */ /* 0x000fe40000000f00 */
[----:B------:R-:W-:Y:S01]  /*0150*/  MOV R14, R0 ;  /* 0x00000000000e7202 */ /* 0x000fe20000000f00 */
[----:B------:R-:W-:-:S04]  /*0160*/  ULOP3.LUT UR4, UR20, 0x7ffffff8, URZ, 0xc0, !UPT ;  /* 0x7ffffff814047892 */ /* 0x000fc8000f8ec0ff */
[----:B------:R-:W-:Y:S01]  /*0170*/  UIADD3 UR5, UPT, UPT, -UR4, URZ, URZ ;  /* 0x000000ff04057290 */ /* 0x000fe2000fffe1ff */
[----:B-1----:R-:W-:Y:S01]  /*0180*/  MOV R2, UR24 ;  /* 0x0000001800027c02 */ /* 0x002fe20008000f00 */
[----:B------:R-:W-:Y:S01]  /*0190*/  UIMAD.WIDE UR6, UR20, 0x8, UR26 ;  /* 0x00000008140678a5 */ /* 0x000fe2000f8e021a */
[----:B------:R-:W-:Y:S01]  /*01a0*/  MOV R3, UR25 ;  /* 0x0000001900037c02 */ /* 0x000fe20008000f00 */
[----:B------:R-:W-:Y:S02]  /*01b0*/  UIMAD.WIDE UR8, UR20, 0xc, UR26 ;  /* 0x0000000c140878a5 */ /* 0x000fe4000f8e021a */
[----:B------:R-:W-:Y:S01]  /*01c0*/  UIMAD.WIDE UR10, UR20, 0x10, UR26 ;  /* 0x00000010140a78a5 */ /* 0x000fe2000f8e021a */
[----:B------:R-:W-:Y:S01]  /*01d0*/  IMAD.WIDE.U32 R2, R13, 0x4, R2 ;  /* 0x000000040d027825 */ /* 0x000fe200078e0002 */
[----:B------:R-:W-:Y:S02]  /*01e0*/  UIMAD.WIDE UR12, UR20, 0x14, UR26 ;  /* 0x00000014140c78a5 */ /* 0x000fe4000f8e021a */
[----:B------:R-:W-:Y:S01]  /*01f0*/  UIMAD.WIDE UR14, UR20, 0x18, UR26 ;  /* 0x00000018140e78a5 */ /* 0x000fe2000f8e021a */
[----:B------:R-:W-:Y:S01]  /*0200*/  IADD3 R2, P0, PT, R2, 0x10, RZ ;  /* 0x0000001002027810 */ /* 0x000fe20007f1e0ff */
[----:B------:R-:W-:-:S03]  /*0210*/  UIMAD.WIDE UR16, UR20, 0x1c, UR26 ;  /* 0x0000001c141078a5 */ /* 0x000fc6000f8e021a */
[----:B------:R-:W-:-:S09]  /*0220*/  IADD3.X R3, PT, PT, RZ, R3, RZ, P0, !PT ;  /* 0x00000003ff037210 */ /* 0x000fd200007fe4ff */
.L_x_5:
[----:B------:R-:W-:Y:S01]  /*0230*/  UIMAD.WIDE UR22, UR20, 0x4, UR26 ;  /* 0x00000004141678a5 */ /* 0x000fe2000f8e021a */
[----:B------:R-:W-:Y:S02]  /*0240*/  IMAD.MOV.U32 R23, RZ, RZ, 0x4 ;  /* 0x00000004ff177424 */ /* 0x000fe400078e00ff */
[----:B------:R-:W-:Y:S01]  /*0250*/  HFMA2 R11, -RZ, RZ, 0, 2.384185791015625e-07 ;  /* 0x00000004ff0b7431 */ /* 0x000fe200000001ff */
[----:B------:R-:W-:Y:S01]  /*0260*/  MOV R25, 0x4 ;  /* 0x0000000400197802 */ /* 0x000fe20000000f00 */
[----:B0-----:R-:W2:Y:S01]  /*0270*/  LDG.E R21, desc[UR18][R2.64+-0x10] ;  /* 0xfffff01202157981 */ /* 0x001ea2000c1e1900 */
[C---:B------:R-:W-:Y:S01]  /*0280*/  IMAD.WIDE R22, R14.reuse, R23, UR26 ;  /* 0x0000001a0e167e25 */ /* 0x040fe2000f8e0217 */
[----:B------:R-:W-:Y:S02]  /*0290*/  MOV R8, UR22 ;  /* 0x0000001600087c02 */ /* 0x000fe40008000f00 */
[----:B------:R-:W-:Y:S01]  /*02a0*/  MOV R9, UR23 ;  /* 0x0000001700097c02 */ /* 0x000fe20008000f00 */
[----:B------:R-:W3:Y:S02]  /*02b0*/  LDG.E R19, desc[UR18][R2.64+-0xc] ;  /* 0xfffff41202137981 */ /* 0x000ee4000c1e1900 */
[----:B------:R-:W-:-:S02]  /*02c0*/  IMAD.WIDE R8, R14, 0x4, R8 ;  /* 0x000000040e087825 */ /* 0x000fc400078e0208 */
[----:B------:R-:W2:Y:S01]  /*02d0*/  LDG.E R22, desc[UR18][R22.64] ;  /* 0x0000001216167981 */ /* 0x000ea2000c1e1900 */
[----:B------:R-:W-:Y:S01]  /*02e0*/  MOV R5, 0x4 ;  /* 0x0000000400057802 */ /* 0x000fe20000000f00 */
[C---:B------:R-:W-:Y:S02]  /*02f0*/  IMAD.WIDE R24, R14.reuse, R25, UR6 ;  /* 0x000000060e187e25 */ /* 0x040fe4000f8e0219 */
[----:B------:R0:W3:Y:S02]  /*0300*/  LDG.E R20, desc[UR18][R8.64] ;  /* 0x0000001208147981 */ /* 0x0000e4000c1e1900 */
[----:B------:R-:W-:Y:S02]  /*0310*/  IMAD.WIDE R10, R14, R11, UR8 ;  /* 0x000000080e0a7e25 */ /* 0x000fe4000f8e020b */
[----:B------:R-:W4:Y:S04]  /*0320*/  LDG.E R18, desc[UR18][R24.64] ;  /* 0x0000001218127981 */ /* 0x000f28000c1e1900 */
[----:B------:R-:W4:Y:S01]  /*0330*/  LDG.E R17, desc[UR18][R2.64+-0x8] ;  /* 0xfffff81202117981 */ /* 0x000f22000c1e1900 */
[----:B0-----:R-:W-:-:S02]  /*0340*/  HFMA2 R9, -RZ, RZ, 0, 2.384185791015625e-07 ;  /* 0x00000004ff097431 */ /* 0x001fc400000001ff */
[----:B------:R-:W-:Y:S01]  /*0350*/  IMAD.MOV.U32 R7, RZ, RZ, 0x4 ;  /* 0x00000004ff077424 */ /* 0x000fe200078e00ff */
[----:B------:R0:W5:Y:S01]  /*0360*/  LDG.E R16, desc[UR18][R10.64] ;  /* 0x000000120a107981 */ /* 0x000162000c1e1900 */
[----:B------:R-:W-:-:S03]  /*0370*/  IMAD.WIDE R4, R14, R5, UR10 ;  /* 0x0000000a0e047e25 */ /* 0x000fc6000f8e0205 */
[----:B------:R-:W5:Y:S01]  /*0380*/  LDG.E R15, desc[UR18][R2.64+-0x4] ;  /* 0xfffffc12020f7981 */ /* 0x000f62000c1e1900 */
[C---:B------:R-:W-:Y:S01]  /*0390*/  IMAD.WIDE R6, R14.reuse, R7, UR12 ;  /* 0x0000000c0e067e25 */ /* 0x040fe2000f8e0207 */
[----:B------:R-:W-:Y:S02]  /*03a0*/  MOV R27, 0x4 ;  /* 0x00000004001b7802 */ /* 0x000fe40000000f00 */
[----:B------:R1:W5:Y:S01]  /*03b0*/  LDG.E R4, desc[UR18][R4.64] ;  /* 0x0000001204047981 */ /* 0x000362000c1e1900 */
[----:B------:R-:W-:-:S03]  /*03c0*/  IMAD.WIDE R8, R14, R9, UR14 ;  /* 0x0000000e0e087e25 */ /* 0x000fc6000f8e0209 */
[----:B------:R-:W5:Y:S01]  /*03d0*/  LDG.E R23, desc[UR18][R2.64] ;  /* 0x0000001202177981 */ /* 0x000f62000c1e1900 */
[----:B0-----:R-:W-:-:S03]  /*03e0*/  IMAD.WIDE R10, R14, R27, UR16 ;  /* 0x000000100e0a7e25 */ /* 0x001fc6000f8e021b */
[----:B------:R-:W5:Y:S04]  /*03f0*/  LDG.E R7, desc[UR18][R6.64] ;  /* 0x0000001206077981 */ /* 0x000f68000c1e1900 */
[----:B------:R-:W5:Y:S04]  /*0400*/  LDG.E R24, desc[UR18][R2.64+0x4] ;  /* 0x0000041202187981 */ /* 0x000f68000c1e1900 */
[----:B------:R-:W5:Y:S04]  /*0410*/  LDG.E R8, desc[UR18][R8.64] ;  /* 0x0000001208087981 */ /* 0x000f68000c1e1900 */
[----:B------:R-:W5:Y:S04]  /*0420*/  LDG.E R25, desc[UR18][R2.64+0x8] ;  /* 0x0000081202197981 */ /* 0x000f68000c1e1900 */
[----:B------:R-:W5:Y:S04]  /*0430*/  LDG.E R10, desc[UR18][R10.64] ;  /* 0x000000120a0a7981 */ /* 0x000f68000c1e1900 */
[----:B------:R0:W5:Y:S01]  /*0440*/  LDG.E R27, desc[UR18][R2.64+0xc] ;  /* 0x00000c12021b7981 */ /* 0x000162000c1e1900 */
[----:B------:R-:W-:-:S04]  /*0450*/  UIADD3 UR5, UPT, UPT, UR5, 0x8, URZ ;  /* 0x0000000805057890 */ /* 0x000fc8000fffe0ff */
[----:B------:R-:W-:Y:S01]  /*0460*/  UISETP.NE.AND UP0, UPT, UR5, URZ, UPT ;  /* 0x000000ff0500728c */ /* 0x000fe2000bf05270 */
[----:B-1----:R-:W-:Y:S02]  /*0470*/  MOV R5, UR20 ;  /* 0x0000001400057c02 */ /* 0x002fe40008000f00 */
[----:B0-----:R-:W-:Y:S02]  /*0480*/  IADD3 R2, P0, PT, R2, 0x20, RZ ;  /* 0x0000002002027810 */ /* 0x001fe40007f1e0ff */
[----:B------:R-:W-:Y:S02]  /*0490*/  LEA R14, R5, R14, 0x3 ;  /* 0x0000000e050e7211 */ /* 0x000fe400078e18ff */
[----:B------:R-:W-:Y:S01]  /*04a0*/  IADD3.X R3, PT, PT, RZ, R3, RZ, P0, !PT ;  /* 0x00000003ff037210 */ /* 0x000fe200007fe4ff */
[----:B--2---:R-:W-:-:S04]  /*04b0*/  FFMA R22, R21, R22, R12 ;  /* 0x0000001615167223 */ /* 0x004fc8000000000c */
[----:B---3--:R-:W-:-:S04]  /*04c0*/  FFMA R20, R19, R20, R22 ;  /* 0x0000001413147223 */ /* 0x008fc80000000016 */
[----:B----4-:R-:W-:-:S04]  /*04d0*/  FFMA R18, R17, R18, R20 ;  /* 0x0000001211127223 */ /* 0x010fc80000000014 */
[----:B-----5:R-:W-:-:S04]  /*04e0*/  FFMA R16, R15, R16, R18 ;  /* 0x000000100f107223 */ /* 0x020fc80000000012 */
[----:B------:R-:W-:-:S04]  /*04f0*/  FFMA R23, R23, R4, R16 ;  /* 0x0000000417177223 */ /* 0x000fc80000000010 */
[----:B------:R-:W-:-:S04]  /*0500*/  FFMA R24, R24, R7, R23 ;  /* 0x0000000718187223 */ /* 0x000fc80000000017 */
[----:B------:R-:W-:-:S04]  /*0510*/  FFMA R8, R25, R8, R24 ;  /* 0x0000000819087223 */ /* 0x000fc80000000018 */
[----:B------:R-:W-:Y:S01]  /*0520*/  FFMA R12, R27, R10, R8 ;  /* 0x0000000a1b0c7223 */ /* 0x000fe20000000008 */
[----:B------:R-:W-:Y:S06]  /*0530*/  BRA.U UP0, `(.L_x_5) ;  /* 0xfffffffd003c7547 */ /* 0x000fec000b83ffff */
.L_x_4:
[----:B------:R-:W-:-:S04]  /*0540*/  ULOP3.LUT UR6, UR20, 0x7, URZ, 0xc0, !UPT ;  /* 0x0000000714067892 */ /* 0x000fc8000f8ec0ff */
[----:B------:R-:W-:-:S09]  /*0550*/  UISETP.NE.AND UP0, UPT, UR6, URZ, UPT ;  /* 0x000000ff0600728c */ /* 0x000fd2000bf05270 */
[----:B------:R-:W-:Y:S05]  /*0560*/  BRA.U !UP0, `(.L_x_6) ;  /* 0x0000000508387547 */ /* 0x000fea000b800000 */
[----:B------:R-:W-:Y:S02]  /*0570*/  UISETP.GE.U32.AND UP0, UPT, UR6, 0x4, UPT ;  /* 0x000000040600788c */ /* 0x000fe4000bf06070 */
[----:B------:R-:W-:-:S04]  /*0580*/  ULOP3.LUT UR5, UR20, 0x3, URZ, 0xc0, !UPT ;  /* 0x0000000314057892 */ /* 0x000fc8000f8ec0ff */
[----:B------:R-:W-:-:S03]  /*0590*/  UISETP.NE.AND UP1, UPT, UR5, URZ, UPT ;  /* 0x000000ff0500728c */ /* 0x000fc6000bf25270 */
[----:B------:R-:W-:Y:S08]  /*05a0*/  BRA.U !UP0, `(.L_x_7) ;  /* 0x00000001087c7547 */ /* 0x000ff0000b800000 */
[----:B------:R-:W1:Y:S01]  /*05b0*/  LDC.64 R6, c[0x0][0x388] ;  /* 0x0000e200ff067b82 */ /* 0x000e620000000a00 */
[----:B------:R-:W2:Y:S01]  /*05c0*/  LDCU.64 UR6, c[0x0][0x380] ;  /* 0x00007000ff0677ac */ /* 0x000ea20008000a00 */
[----:B------:R-:W-:Y:S01]  /*05d0*/  IMAD.U32 R9, RZ, RZ, UR4 ;  /* 0x00000004ff097e24 */ /* 0x000fe2000f8e00ff */
[C---:B------:R-:W-:Y:S02]  /*05e0*/  IADD3 R3, PT, PT, R13.reuse, UR4, RZ ;  /* 0x000000040d037c10 */ /* 0x040fe4000fffe0ff */
[----:B------:R-:W-:Y:S01]  /*05f0*/  IADD3 R10, P0, PT, R13, UR4, RZ ;  /* 0x000000040d0a7c10 */ /* 0x000fe2000ff1e0ff */
[----:B------:R-:W-:Y:S01]  /*0600*/  IMAD R9, R9, UR20, R0 ;  /* 0x0000001409097c24 */ /* 0x000fe2000f8e0200 */
[----:B------:R-:W-:Y:S01]  /*0610*/  MOV R11, UR20 ;  /* 0x00000014000b7c02 */ /* 0x000fe20008000f00 */
[----:B------:R-:W3:Y:S01]  /*0620*/  LDC.64 R4, c[0x0][0x380] ;  /* 0x0000e000ff047b82 */ /* 0x000ee20000000a00 */
[----:B------:R-:W-:Y:S01]  /*0630*/  MOV R15, UR20 ;  /* 0x00000014000f7c02 */ /* 0x000fe20008000f00 */
[----:B-1----:R-:W-:Y:S01]  /*0640*/  IMAD.WIDE R6, R9, 0x4, R6 ;  /* 0x0000000409067825 */ /* 0x002fe200078e0206 */
[----:B------:R-:W-:-:S05]  /*0650*/  MOV R9, UR20 ;  /* 0x0000001400097c02 */ /* 0x000fca0008000f00 */
[----:B------:R-:W-:Y:S02]  /*0660*/  IMAD.WIDE R8, R9, 0x4, R6 ;  /* 0x0000000409087825 */ /* 0x000fe400078e0206 */
[----:B0-----:R-:W4:Y:S02]  /*0670*/  LDG.E R6, desc[UR18][R6.64] ;  /* 0x0000001206067981 */ /* 0x001f24000c1e1900 */
[----:B---3--:R-:W-:Y:S01]  /*0680*/  IMAD.WIDE.U32 R4, R3, 0x4, R4 ;  /* 0x0000000403047825 */ /* 0x008fe200078e0004 */
[----:B------:R-:W-:Y:S01]  /*0690*/  IADD3.X R3, PT, PT, RZ, RZ, RZ, P0, !PT ;  /* 0x000000ffff037210 */ /* 0x000fe200007fe4ff */
[----:B------:R-:W3:Y:S01]  /*06a0*/  LDG.E R17, desc[UR18][R8.64] ;  /* 0x0000001208117981 */ /* 0x000ee2000c1e1900 */
[----:B--2---:R-:W-:-:S03]  /*06b0*/  LEA R2, P0, R10, UR6, 0x2 ;  /* 0x000000060a027c11 */ /* 0x004fc6000f8010ff */
[----:B------:R-:W4:Y:S01]  /*06c0*/  LDG.E R5, desc[UR18][R4.64] ;  /* 0x0000001204057981 */ /* 0x000f22000c1e1900 */
[----:B------:R-:W-:Y:S01]  /*06d0*/  LEA.HI.X R3, R10, UR7, R3, 0x2, P0 ;  /* 0x000000070a037c11 */ /* 0x000fe200080f1403 */
[----:B------:R-:W-:-:S04]  /*06e0*/  IMAD.WIDE R10, R11, 0x4, R8 ;  /* 0x000000040b0a7825 */ /* 0x000fc800078e0208 */
[----:B------:R-:W3:Y:S01]  /*06f0*/  LDG.E R16, desc[UR18][R2.64+0x4] ;  /* 0x0000041202107981 */ /* 0x000ee2000c1e1900 */
[----:B------:R-:W-:-:S03]  /*0700*/  IMAD.WIDE R14, R15, 0x4, R10 ;  /* 0x000000040f0e7825 */ /* 0x000fc600078e020a */
[----:B------:R-:W2:Y:S04]  /*0710*/  LDG.E R19, desc[UR18][R10.64] ;  /* 0x000000120a137981 */ /* 0x000ea8000c1e1900 */
[----:B------:R-:W2:Y:S04]  /*0720*/  LDG.E R18, desc[UR18][R2.64+0x8] ;  /* 0x0000081202127981 */ /* 0x000ea8000c1e1900 */
[----:B------:R-:W5:Y:S04]  /*0730*/  LDG.E R20, desc[UR18][R2.64+0xc] ;  /* 0x00000c1202147981 */ /* 0x000f68000c1e1900 */
[----:B------:R-:W5:Y:S01]  /*0740*/  LDG.E R14, desc[UR18][R14.64] ;  /* 0x000000120e0e7981 */ /* 0x000f62000c1e1900 */
[----:B------:R-:W-:Y:S01]  /*0750*/  UIADD3 UR4, UPT, UPT, UR4, 0x4, URZ ;  /* 0x0000000404047890 */ /* 0x000fe2000fffe0ff */
[----:B----4-:R-:W-:-:S04]  /*0760*/  FFMA R5, R5, R6, R12 ;  /* 0x0000000605057223 */ /* 0x010fc8000000000c */
[----:B---3--:R-:W-:-:S04]  /*0770*/  FFMA R5, R16, R17, R5 ;  /* 0x0000001110057223 */ /* 0x008fc80000000005 */
[----:B--2---:R-:W-:-:S04]  /*0780*/  FFMA R5, R18, R19, R5 ;  /* 0x0000001312057223 */ /* 0x004fc80000000005 */
[----:B-----5:R-:W-:-:S07]  /*0790*/  FFMA R12, R20, R14, R5 ;  /* 0x0000000e140c7223 */ /* 0x020fce0000000005 */
.L_x_7:
[----:B------:R-:W-:Y:S05]  /*07a0*/  BRA.U !UP1, `(.L_x_6) ;  /* 0x0000000109a87547 */ /* 0x000fea000b800000 */
[----:B------:R-:W-:Y:S01]  /*07b0*/  UISETP.NE.AND UP0, UPT, UR5, 0x1, UPT ;  /* 0x000000010500788c */ /* 0x000fe2000bf05270 */
[----:B------:R-:W-:Y:S01]  /*07c0*/  MOV R7, UR4 ;  /* 0x0000000400077c02 */ /* 0x000fe20008000f00 */
[----:B------:R-:W-:Y:S02]  /*07d0*/  ULOP3.LUT UR5, UR20, 0x1, URZ, 0xc0, !UPT ;  /* 0x0000000114057892 */ /* 0x000fe4000f8ec0ff */
[----:B------:R-:W-:Y:S02]  /*07e0*/  MOV R15, UR20 ;  /* 0x00000014000f7c02 */ /* 0x000fe40008000f00 */
[----:B------:R-:W-:Y:S01]  /*07f0*/  UISETP.NE.U32.AND UP1, UPT, UR5, 0x1, UPT ;  /* 0x000000010500788c */ /* 0x000fe2000bf25070 */
[----:B------:R-:W-:-:S04]  /*0800*/  PLOP3.LUT P1, PT, PT, PT, UP0, 0x80, 0x8 ;  /* 0x000000000008781c */ /* 0x000fc80003f2f008 */
[----:B------:R-:W1:Y:S01]  /*0810*/  @UP0 LDCU.128 UR8, c[0x0][0x380] ;  /* 0x00007000ff0807ac */ /* 0x000e620008000c00 */
[----:B------:R-:W-:Y:S01]  /*0820*/  PLOP3.LUT P0, PT, PT, PT, UP1, 0x80, 0x8 ;  /* 0x000000000008781c */ /* 0x000fe20003f0f018 */
[----:B------:R-:W2:Y:S04]  /*0830*/  @UP0 LDCU.64 UR6, c[0x0][0x380] ;  /* 0x00007000ff0607ac */ /* 0x000ea80008000a00 */
[----:B------:R-:W3:Y:S03]  /*0840*/  @!UP1 LDCU.128 UR12, c[0x0][0x380] ;  /* 0x00007000ff0c97ac */ /* 0x000ee60008000c00 */
[C---:B------:R-:W-:Y:S02]  /*0850*/  @P1 IADD3 R3, PT, PT, R13.reuse, UR4, RZ ;  /* 0x000000040d031c10 */ /* 0x040fe4000fffe0ff */
[----:B------:R-:W-:Y:S01]  /*0860*/  @P1 IADD3 R6, P2, PT, R13, UR4, RZ ;  /* 0x000000040d061c10 */ /* 0x000fe2000ff5e0ff */
[----:B------:R-:W-:Y:S01]  /*0870*/  @UP0 UIADD3 UR4, UPT, UPT, UR4, 0x2, URZ ;  /* 0x0000000204040890 */ /* 0x000fe2000fffe0ff */
[----:B-1----:R-:W-:Y:S01]  /*0880*/  MOV R11, UR9 ;  /* 0x00000009000b7c02 */ /* 0x002fe20008000f00 */
[----:B------:R-:W-:Y:S01]  /*0890*/  IMAD.U32 R10, RZ, RZ, UR8 ;  /* 0x00000008ff0a7e24 */ /* 0x000fe2000f8e00ff */
[----:B------:R-:W-:-:S02]  /*08a0*/  MOV R4, UR10 ;  /* 0x0000000a00047c02 */ /* 0x000fc40008000f00 */
[----:B------:R-:W-:Y:S01]  /*08b0*/  MOV R5, UR11 ;  /* 0x0000000b00057c02 */ /* 0x000fe20008000f00 */
[----:B------:R-:W-:-:S04]  /*08c0*/  @P1 IMAD.WIDE.U32 R10, R3, 0x4, R10 ;  /* 0x00000004030a1825 */ /* 0x000fc800078e000a */
[----:B------:R-:W-:Y:S01]  /*08d0*/  @P1 IMAD R3, R7, UR20, R0 ;  /* 0x0000001407031c24 */ /* 0x000fe2000f8e0200 */
[----:B------:R-:W-:Y:S01]  /*08e0*/  @P1 IADD3.X R7, PT, PT, RZ, RZ, RZ, P2, !PT ;  /* 0x000000ffff071210 */ /* 0x000fe200017fe4ff */
[----:B------:R-:W-:Y:S01]  /*08f0*/  IMAD.U32 R19, RZ, RZ, UR4 ;  /* 0x00000004ff137e24 */ /* 0x000fe2000f8e00ff */
[C---:B--2---:R-:W-:Y:S01]  /*0900*/  @P1 LEA R2, P2, R6.reuse, UR6, 0x2 ;  /* 0x0000000606021c11 */ /* 0x044fe2000f8410ff */
[----:B------:R-:W-:Y:S01]  /*0910*/  @P1 IMAD.WIDE R4, R3, 0x4, R4 ;  /* 0x0000000403041825 */ /* 0x000fe200078e0204 */
[----:B------:R-:W-:Y:S01]  /*0920*/  @!P0 IADD3 R17, PT, PT, R13, UR4, RZ ;  /* 0x000000040d118c10 */ /* 0x000fe2000fffe0ff */
[----:B0-----:R-:W2:Y:S01]  /*0930*/  @P1 LDG.E R11, desc[UR18][R10.64] ;  /* 0x000000120a0b1981 */ /* 0x001ea2000c1e1900 */
[----:B------:R-:W-:Y:S01]  /*0940*/  @P1 LEA.HI.X R3, R6, UR7, R7, 0x2, P2 ;  /* 0x0000000706031c11 */ /* 0x000fe200090f1407 */
[----:B------:R-:W-:Y:S01]  /*0950*/  @!P0 IMAD R19, R19, UR20, R0 ;  /* 0x0000001413138c24 */ /* 0x000fe2000f8e0200 */
[----:B---3--:R-:W-:Y:S01]  /*0960*/  MOV R6, UR12 ;  /* 0x0000000c00067c02 */ /* 0x008fe20008000f00 */
[----:B------:R-:W-:Y:S01]  /*0970*/  @P1 IMAD.WIDE R14, R15, 0x4, R4 ;  /* 0x000000040f0e1825 */ /* 0x000fe200078e0204 */
[----:B------:R-:W-:Y:S01]  /*0980*/  MOV R7, UR13 ;  /* 0x0000000d00077c02 */ /* 0x000fe20008000f00 */
[----:B------:R-:W2:Y:S01]  /*0990*/  @P1 LDG.E R4, desc[UR18][R4.64] ;  /* 0x0000001204041981 */ /* 0x000ea2000c1e1900 */
[----:B------:R-:W-:-:S02]  /*09a0*/  MOV R8, UR14 ;  /* 0x0000000e00087c02 */ /* 0x000fc40008000f00 */
[----:B------:R-:W-:Y:S01]  /*09b0*/  MOV R9, UR15 ;  /* 0x0000000f00097c02 */ /* 0x000fe20008000f00 */
[----:B------:R-:W-:Y:S01]  /*09c0*/  @!P0 IMAD.WIDE.U32 R6, R17, 0x4, R6 ;  /* 0x0000000411068825 */ /* 0x000fe200078e0006 */
[----:B------:R-:W3:Y:S03]  /*09d0*/  @P1 LDG.E R14, desc[UR18][R14.64] ;  /* 0x000000120e0e1981 */ /* 0x000ee6000c1e1900 */
[----:B------:R-:W-:Y:S01]  /*09e0*/  @!P0 IMAD.WIDE R8, R19, 0x4, R8 ;  /* 0x0000000413088825 */ /* 0x000fe200078e0208 */
[----:B------:R-:W3:Y:S04]  /*09f0*/  @P1 LDG.E R2, desc[UR18][R2.64+0x4] ;  /* 0x0000041202021981 */ /* 0x000ee8000c1e1900 */
[----:B------:R-:W4:Y:S04]  /*0a00*/  @!P0 LDG.E R7, desc[UR18][R6.64] ;  /* 0x0000001206078981 */ /* 0x000f28000c1e1900 */
[----:B------:R-:W4:Y:S01]  /*0a10*/  @!P0 LDG.E R8, desc[UR18][R8.64] ;  /* 0x0000001208088981 */ /* 0x000f22000c1e1900 */
[----:B--2---:R-:W-:-:S04]  /*0a20*/  @P1 FFMA R11, R11, R4, R12 ;  /* 0x000000040b0b1223 */ /* 0x004fc8000000000c */
[----:B---3--:R-:W-:-:S04]  /*0a30*/  @P1 FFMA R12, R2, R14, R11 ;  /* 0x0000000e020c1223 */ /* 0x008fc8000000000b */
[----:B----4-:R-:W-:-:S07]  /*0a40*/  @!P0 FFMA R12, R7, R8, R12 ;  /* 0x00000008070c8223 */ /* 0x010fce000000000c */
.L_x_6:
[----:B------:R-:W1:Y:S01]  /*0a50*/  LDC.64 R2, c[0x0][0x390] ;  /* 0x0000e400ff027b82 */ /* 0x000e620000000a00 */
[----:B------:R-:W-:-:S05]  /*0a60*/  IADD3 R13, PT, PT, R0, R13, RZ ;  /* 0x0000000d000d7210 */ /* 0x000fca0007ffe0ff */
[----:B-1----:R-:W-:-:S05]  /*0a70*/  IMAD.WIDE R2, R13, 0x4, R2 ;  /* 0x000000040d027825 */ /* 0x002fca00078e0202 */
[----:B0-----:R-:W-:Y:S01]  /*0a80*/  STG.E desc[UR18][R2.64], R12 ;  /* 0x0000000c02007986 */ /* 0x001fe2000c101912 */
[----:B------:R-:W-:Y:S05]  /*0a90*/  EXIT ;  /* 0x000000000000794d */ /* 0x000fea0003800000 */
.L_x_8:
        /* <DEDUP_REMOVED lines=14> */
.L_x_11:


//--------------------- .text._Z8mat_initPfS_i    --------------------------
	.section	.text._Z8mat_initPfS_i,"ax",@progbits
	.align	128
        .global         _Z8mat_initPfS_i
        .type           _Z8mat_initPfS_i,@function
        .size           _Z8mat_initPfS_i,(.L_x_12 - _Z8mat_initPfS_i)
        .other          _Z8mat_initPfS_i,@"STO_CUDA_ENTRY STV_DEFAULT"
_Z8mat_initPfS_i:
.text._Z8mat_initPfS_i:
[----:B------:R-:W-:Y:S01]  /*0000*/  LDC R1, c[0x0][0x37c] ;  /* 0x0000df00ff017b82 */ /* 0x000fe20000000800 */
[----:B------:R-:W0:Y:S07]  /*0010*/  S2R R3, SR_TID.Y ;  /* 0x0000000000037919 */ /* 0x000e2e0000002200 */
[----:B------:R-:W0:Y:S01]  /*0020*/  LDC R0, c[0x0][0x364] ;  /* 0x0000d900ff007b82 */ /* 0x000e220000000800 */
[----:B------:R-:W1:Y:S01]  /*0030*/  LDCU UR6, c[0x0][0x390] ;  /* 0x00007200ff0677ac */ /* 0x000e620008000800 */
[----:B------:R-:W2:Y:S06]  /*0040*/  S2R R2, SR_TID.X ;  /* 0x0000000000027919 */ /* 0x000eac0000002100 */
[----:B------:R-:W0:Y:S08]  /*0050*/  S2UR UR4, SR_CTAID.Y ;  /* 0x00000000000479c3 */ /* 0x000e300000002600 */
[----:B------:R-:W2:Y:S08]  /*0060*/  S2UR UR5, SR_CTAID.X ;  /* 0x00000000000579c3 */ /* 0x000eb00000002500 */
[----:B------:R-:W2:Y:S01]  /*0070*/  LDC R7, c[0x0][0x360] ;  /* 0x0000d800ff077b82 */ /* 0x000ea20000000800 */
[----:B0-----:R-:W-:-:S02]  /*0080*/  IMAD R0, R0, UR4, R3 ;  /* 0x0000000400007c24 */ /* 0x001fc4000f8e0203 */
[----:B--2---:R-:W-:-:S05]  /*0090*/  IMAD R7, R7, UR5, R2 ;  /* 0x0000000507077c24 */ /* 0x004fca000f8e0202 */
[----:B------:R-:W-:-:S04]  /*00a0*/  VIMNMX R2, PT, PT, R0, R7, !PT ;  /* 0x0000000700027248 */ /* 0x000fc80007fe0100 */
[----:B-1----:R-:W-:-:S13]  /*00b0*/  ISETP.GE.AND P0, PT, R2, UR6, PT ;  /* 0x0000000602007c0c */ /* 0x002fda000bf06270 */
[----:B------:R-:W-:Y:S05]  /*00c0*/  @P0 EXIT ;  /* 0x000000000000094d */ /* 0x000fea0003800000 */
[CC--:B------:R-:W-:Y:S01]  /*00d0*/  ISETP.NE.AND P0, PT, R0.reuse, R7.reuse, PT ;  /* 0x000000070000720c */ /* 0x0c0fe20003f05270 */
[----:B------:R-:W0:Y:S01]  /*00e0*/  LDC.64 R4, c[0x0][0x388] ;  /* 0x0000e200ff047b82 */ /* 0x000e220000000a00 */
[----:B------:R-:W1:Y:S01]  /*00f0*/  LDCU.64 UR4, c[0x0][0x358] ;  /* 0x00006b00ff0477ac */ /* 0x000e620008000a00 */
[----:B------:R-:W-:Y:S01]  /*0100*/  IMAD R9, R0, UR6, R7 ;  /* 0x0000000600097c24 */ /* 0x000fe2000f8e0207 */
[----:B------:R-:W-:-:S09]  /*0110*/  I2FP.F32.S32 R7, R7 ;  /* 0x0000000700077245 */ /* 0x000fd20000201400 */
[----:B------:R-:W2:Y:S01]  /*0120*/  @!P0 LDC.64 R2, c[0x0][0x380] ;  /* 0x0000e000ff028b82 */ /* 0x000ea20000000a00 */
[----:B0-----:R-:W-:-:S04]  /*0130*/  IMAD.WIDE R4, R9, 0x4, R4 ;  /* 0x0000000409047825 */ /* 0x001fc800078e0204 */
[----:B--2---:R-:W-:Y:S01]  /*0140*/  @!P0 IMAD.WIDE R2, R9, 0x4, R2 ;  /* 0x0000000409028825 */ /* 0x004fe200078e0202 */
[----:B------:R-:W-:-:S05]  /*0150*/  @!P0 I2FP.F32.U32 R9, R0 ;  /* 0x0000000000098245 */ /* 0x000fca0000201000 */
[----:B-1----:R-:W-:Y:S04]  /*0160*/  @!P0 STG.E desc[UR4][R2.64], R9 ;  /* 0x0000000902008986 */ /* 0x002fe8000c101904 */
[----:B------:R-:W-:Y:S01]  /*0170*/  STG.E desc[UR4][R4.64], R7 ;  /* 0x0000000704007986 */ /* 0x000fe2000c101904 */
[----:B------:R-:W-:Y:S05]  /*0180*/  EXIT ;  /* 0x000000000000794d */ /* 0x000fea0003800000 */
.L_x_9:
        /* <DEDUP_REMOVED lines=15> */
.L_x_12:


//--------------------- .nv.shared._Z8matmat_sPfS_S_i --------------------------
	.section	.nv.shared._Z8matmat_sPfS_S_i,"aw",@nobits
	.sectionflags	@""
	.align	4
.nv.shared._Z8matmat_sPfS_S_i:
	.zero		3072


//--------------------- .nv.shared.reserved.0     --------------------------
	.section	.nv.shared.reserved.0,"aw",@nobits
	.weak		__nv_reservedSMEM_offset_0_alias
	.size		__nv_reservedSMEM_offset_0_alias, 0, 64
	.other		__nv_reservedSMEM_offset_0_alias,@"STO_CUDA_RESERVED_SHARED STV_DEFAULT"
__nv_reservedSMEM_offset_0_alias:
	.zero		0
	.zero		64


//--------------------- .nv.constant0._Z8matmat_sPfS_S_i --------------------------
	.section	.nv.constant0._Z8matmat_sPfS_S_i,"a",@progbits
	.sectionflags	@""
	.align	4
.nv.constant0._Z8matmat_sPfS_S_i:
	.zero		924


//--------------------- .nv.constant0._Z7mat_matPfS_S_i --------------------------
	.section	.nv.constant0._Z7mat_matPfS_S_i,"a",@progbits
	.sectionflags	@""
	.align	4
.nv.constant0._Z7mat_matPfS_S_i:
	.zero		924


//--------------------- .nv.constant0._Z8mat_initPfS_i --------------------------
	.section	.nv.constant0._Z8mat_initPfS_i,"a",@progbits
	.sectionflags	@""
	.align	4
.nv.constant0._Z8mat_initPfS_i:
	.zero		916


//--------------------- SYMBOLS --------------------------

	.type		.nv.reservedSmem.offset0,@object
	.size		.nv.reservedSmem.offset0,0x4
	.type		.nv.reservedSmem.cap,@object
	.size		.nv.reservedSmem.cap,0x4
